//
// Generated by NVIDIA NVVM Compiler
//
// Compiler Build ID: CL-36424714
// Cuda compilation tools, release 13.0, V13.0.88
// Based on NVVM 20.0.0
//

.version 9.0
.target sm_100
.address_size 64

	// .globl	cudaGetNeighbors

.visible .entry cudaGetNeighbors(
	.param .u64 .ptr .align 1 cudaGetNeighbors_param_0,
	.param .u64 .ptr .align 1 cudaGetNeighbors_param_1,
	.param .u64 .ptr .align 1 cudaGetNeighbors_param_2,
	.param .u32 cudaGetNeighbors_param_3,
	.param .u64 .ptr .align 1 cudaGetNeighbors_param_4,
	.param .f64 cudaGetNeighbors_param_5,
	.param .u32 cudaGetNeighbors_param_6
)
{
	.reg .pred 	%p<83>;
	.reg .b32 	%r<292>;
	.reg .b32 	%f<9>;
	.reg .b64 	%rd<87>;
	.reg .b64 	%fd<4>;

	ld.param.u64 	%rd5, [cudaGetNeighbors_param_0];
	ld.param.u64 	%rd6, [cudaGetNeighbors_param_1];
	ld.param.u64 	%rd7, [cudaGetNeighbors_param_2];
	ld.param.u32 	%r117, [cudaGetNeighbors_param_3];
	ld.param.u64 	%rd8, [cudaGetNeighbors_param_4];
	ld.param.f64 	%fd2, [cudaGetNeighbors_param_5];
	ld.param.u32 	%r118, [cudaGetNeighbors_param_6];
	cvta.to.global.u64 	%rd1, %rd8;
	cvta.to.global.u64 	%rd2, %rd7;
	mov.u32 	%r119, %ctaid.x;
	mov.u32 	%r1, %ntid.x;
	mov.u32 	%r120, %tid.x;
	mad.lo.s32 	%r246, %r119, %r1, %r120;
	mul.lo.s32 	%r3, %r117, %r117;
	setp.ge.u32 	%p1, %r246, %r3;
	@%p1 bra 	$L__BB0_8;
	cvta.to.global.u64 	%rd3, %rd6;
	cvta.to.global.u64 	%rd4, %rd5;
	mul.f64 	%fd1, %fd2, %fd2;
	mov.u32 	%r121, %nctaid.x;
	mul.lo.s32 	%r4, %r1, %r121;
	mov.u32 	%r244, %r246;
$L__BB0_2:
	div.u32 	%r6, %r244, %r117;
	mul.lo.s32 	%r122, %r6, %r117;
	sub.s32 	%r7, %r244, %r122;
	setp.gt.u32 	%p2, %r6, %r7;
	@%p2 bra 	$L__BB0_7;
	mul.wide.u32 	%rd9, %r6, 4;
	add.s64 	%rd10, %rd4, %rd9;
	ld.global.f32 	%f1, [%rd10];
	mul.wide.u32 	%rd11, %r7, 4;
	add.s64 	%rd12, %rd4, %rd11;
	ld.global.f32 	%f2, [%rd12];
	add.s64 	%rd13, %rd3, %rd9;
	ld.global.f32 	%f3, [%rd13];
	add.s64 	%rd14, %rd3, %rd11;
	ld.global.f32 	%f4, [%rd14];
	sub.f32 	%f5, %f1, %f2;
	sub.f32 	%f6, %f3, %f4;
	mul.f32 	%f7, %f6, %f6;
	fma.rn.f32 	%f8, %f5, %f5, %f7;
	cvt.f64.f32 	%fd3, %f8;
	setp.ge.f64 	%p3, %fd1, %fd3;
	@%p3 bra 	$L__BB0_5;
	mul.wide.u32 	%rd17, %r244, 4;
	add.s64 	%rd18, %rd1, %rd17;
	ld.global.u32 	%r245, [%rd18];
	bra.uni 	$L__BB0_6;
$L__BB0_5:
	mul.wide.u32 	%rd15, %r244, 4;
	add.s64 	%rd16, %rd1, %rd15;
	mov.b32 	%r245, 1;
	st.global.u32 	[%rd16], %r245;
$L__BB0_6:
	mad.lo.s32 	%r124, %r7, %r117, %r6;
	mul.wide.u32 	%rd19, %r124, 4;
	add.s64 	%rd20, %rd1, %rd19;
	st.global.u32 	[%rd20], %r245;
$L__BB0_7:
	add.s32 	%r244, %r244, %r4;
	setp.lt.u32 	%p4, %r244, %r3;
	@%p4 bra 	$L__BB0_2;
$L__BB0_8:
	bar.sync 	0;
	setp.ge.u32 	%p5, %r246, %r117;
	@%p5 bra 	$L__BB0_90;
	setp.gt.s32 	%p6, %r117, 0;
	mov.u32 	%r125, %nctaid.x;
	mul.lo.s32 	%r11, %r1, %r125;
	@%p6 bra 	$L__BB0_10;
	bra.uni 	$L__BB0_87;
$L__BB0_10:
	and.b32  	%r12, %r117, 15;
	add.s32 	%r13, %r12, -1;
	and.b32  	%r14, %r117, 7;
	add.s32 	%r15, %r14, -1;
	and.b32  	%r16, %r117, 2147483632;
	and.b32  	%r17, %r117, 3;
$L__BB0_11:
	setp.lt.u32 	%p9, %r117, 16;
	mul.lo.s32 	%r19, %r246, %r117;
	mov.b32 	%r251, 1;
	mov.b32 	%r279, 0;
	@%p9 bra 	$L__BB0_46;
	add.s32 	%r248, %r19, 7;
	neg.s32 	%r247, %r246;
	mov.b32 	%r251, 1;
	mov.b32 	%r249, 0;
$L__BB0_13:
	.pragma "nounroll";
	setp.eq.s32 	%p10, %r247, 0;
	@%p10 bra 	$L__BB0_15;
	add.s32 	%r133, %r248, -7;
	mul.wide.u32 	%rd23, %r133, 4;
	add.s64 	%rd24, %rd1, %rd23;
	ld.global.u32 	%r134, [%rd24];
	setp.ne.s32 	%p11, %r134, 0;
	selp.u32 	%r135, 1, 0, %p11;
	add.s32 	%r251, %r251, %r135;
$L__BB0_15:
	add.s32 	%r136, %r249, 1;
	setp.eq.s32 	%p12, %r246, %r136;
	@%p12 bra 	$L__BB0_17;
	add.s32 	%r137, %r248, -6;
	mul.wide.u32 	%rd25, %r137, 4;
	add.s64 	%rd26, %rd1, %rd25;
	ld.global.u32 	%r138, [%rd26];
	setp.ne.s32 	%p13, %r138, 0;
	selp.u32 	%r139, 1, 0, %p13;
	add.s32 	%r251, %r251, %r139;
$L__BB0_17:
	add.s32 	%r140, %r249, 2;
	setp.eq.s32 	%p14, %r246, %r140;
	@%p14 bra 	$L__BB0_19;
	add.s32 	%r141, %r248, -5;
	mul.wide.u32 	%rd27, %r141, 4;
	add.s64 	%rd28, %rd1, %rd27;
	ld.global.u32 	%r142, [%rd28];
	setp.ne.s32 	%p15, %r142, 0;
	selp.u32 	%r143, 1, 0, %p15;
	add.s32 	%r251, %r251, %r143;
$L__BB0_19:
	add.s32 	%r144, %r249, 3;
	setp.eq.s32 	%p16, %r246, %r144;
	@%p16 bra 	$L__BB0_21;
	add.s32 	%r145, %r248, -4;
	mul.wide.u32 	%rd29, %r145, 4;
	add.s64 	%rd30, %rd1, %rd29;
	ld.global.u32 	%r146, [%rd30];
	setp.ne.s32 	%p17, %r146, 0;
	selp.u32 	%r147, 1, 0, %p17;
	add.s32 	%r251, %r251, %r147;
$L__BB0_21:
	add.s32 	%r148, %r249, 4;
	setp.eq.s32 	%p18, %r246, %r148;
	@%p18 bra 	$L__BB0_23;
	add.s32 	%r149, %r248, -3;
	mul.wide.u32 	%rd31, %r149, 4;
	add.s64 	%rd32, %rd1, %rd31;
	ld.global.u32 	%r150, [%rd32];
	setp.ne.s32 	%p19, %r150, 0;
	selp.u32 	%r151, 1, 0, %p19;
	add.s32 	%r251, %r251, %r151;
$L__BB0_23:
	add.s32 	%r152, %r249, 5;
	setp.eq.s32 	%p20, %r246, %r152;
	@%p20 bra 	$L__BB0_25;
	add.s32 	%r153, %r248, -2;
	mul.wide.u32 	%rd33, %r153, 4;
	add.s64 	%rd34, %rd1, %rd33;
	ld.global.u32 	%r154, [%rd34];
	setp.ne.s32 	%p21, %r154, 0;
	selp.u32 	%r155, 1, 0, %p21;
	add.s32 	%r251, %r251, %r155;
$L__BB0_25:
	add.s32 	%r156, %r249, 6;
	setp.eq.s32 	%p22, %r246, %r156;
	@%p22 bra 	$L__BB0_27;
	add.s32 	%r157, %r248, -1;
	mul.wide.u32 	%rd35, %r157, 4;
	add.s64 	%rd36, %rd1, %rd35;
	ld.global.u32 	%r158, [%rd36];
	setp.ne.s32 	%p23, %r158, 0;
	selp.u32 	%r159, 1, 0, %p23;
	add.s32 	%r251, %r251, %r159;
$L__BB0_27:
	add.s32 	%r160, %r249, 7;
	setp.eq.s32 	%p24, %r246, %r160;
	@%p24 bra 	$L__BB0_29;
	mul.wide.u32 	%rd37, %r248, 4;
	add.s64 	%rd38, %rd1, %rd37;
	ld.global.u32 	%r161, [%rd38];
	setp.ne.s32 	%p25, %r161, 0;
	selp.u32 	%r162, 1, 0, %p25;
	add.s32 	%r251, %r251, %r162;
$L__BB0_29:
	add.s32 	%r163, %r249, 8;
	setp.eq.s32 	%p26, %r246, %r163;
	@%p26 bra 	$L__BB0_31;
	add.s32 	%r164, %r248, 1;
	mul.wide.u32 	%rd39, %r164, 4;
	add.s64 	%rd40, %rd1, %rd39;
	ld.global.u32 	%r165, [%rd40];
	setp.ne.s32 	%p27, %r165, 0;
	selp.u32 	%r166, 1, 0, %p27;
	add.s32 	%r251, %r251, %r166;
$L__BB0_31:
	add.s32 	%r167, %r249, 9;
	setp.eq.s32 	%p28, %r246, %r167;
	@%p28 bra 	$L__BB0_33;
	add.s32 	%r168, %r248, 2;
	mul.wide.u32 	%rd41, %r168, 4;
	add.s64 	%rd42, %rd1, %rd41;
	ld.global.u32 	%r169, [%rd42];
	setp.ne.s32 	%p29, %r169, 0;
	selp.u32 	%r170, 1, 0, %p29;
	add.s32 	%r251, %r251, %r170;
$L__BB0_33:
	add.s32 	%r171, %r249, 10;
	setp.eq.s32 	%p30, %r246, %r171;
	@%p30 bra 	$L__BB0_35;
	add.s32 	%r172, %r248, 3;
	mul.wide.u32 	%rd43, %r172, 4;
	add.s64 	%rd44, %rd1, %rd43;
	ld.global.u32 	%r173, [%rd44];
	setp.ne.s32 	%p31, %r173, 0;
	selp.u32 	%r174, 1, 0, %p31;
	add.s32 	%r251, %r251, %r174;
$L__BB0_35:
	add.s32 	%r175, %r249, 11;
	setp.eq.s32 	%p32, %r246, %r175;
	@%p32 bra 	$L__BB0_37;
	add.s32 	%r176, %r248, 4;
	mul.wide.u32 	%rd45, %r176, 4;
	add.s64 	%rd46, %rd1, %rd45;
	ld.global.u32 	%r177, [%rd46];
	setp.ne.s32 	%p33, %r177, 0;
	selp.u32 	%r178, 1, 0, %p33;
	add.s32 	%r251, %r251, %r178;
$L__BB0_37:
	add.s32 	%r179, %r249, 12;
	setp.eq.s32 	%p34, %r246, %r179;
	@%p34 bra 	$L__BB0_39;
	add.s32 	%r180, %r248, 5;
	mul.wide.u32 	%rd47, %r180, 4;
	add.s64 	%rd48, %rd1, %rd47;
	ld.global.u32 	%r181, [%rd48];
	setp.ne.s32 	%p35, %r181, 0;
	selp.u32 	%r182, 1, 0, %p35;
	add.s32 	%r251, %r251, %r182;
$L__BB0_39:
	add.s32 	%r183, %r249, 13;
	setp.eq.s32 	%p36, %r246, %r183;
	@%p36 bra 	$L__BB0_41;
	add.s32 	%r184, %r248, 6;
	mul.wide.u32 	%rd49, %r184, 4;
	add.s64 	%rd50, %rd1, %rd49;
	ld.global.u32 	%r185, [%rd50];
	setp.ne.s32 	%p37, %r185, 0;
	selp.u32 	%r186, 1, 0, %p37;
	add.s32 	%r251, %r251, %r186;
$L__BB0_41:
	add.s32 	%r187, %r249, 14;
	setp.eq.s32 	%p38, %r246, %r187;
	@%p38 bra 	$L__BB0_43;
	add.s32 	%r188, %r248, 7;
	mul.wide.u32 	%rd51, %r188, 4;
	add.s64 	%rd52, %rd1, %rd51;
	ld.global.u32 	%r189, [%rd52];
	setp.ne.s32 	%p39, %r189, 0;
	selp.u32 	%r190, 1, 0, %p39;
	add.s32 	%r251, %r251, %r190;
$L__BB0_43:
	add.s32 	%r191, %r249, 15;
	setp.eq.s32 	%p40, %r246, %r191;
	@%p40 bra 	$L__BB0_45;
	add.s32 	%r192, %r248, 8;
	mul.wide.u32 	%rd53, %r192, 4;
	add.s64 	%rd54, %rd1, %rd53;
	ld.global.u32 	%r193, [%rd54];
	setp.ne.s32 	%p41, %r193, 0;
	selp.u32 	%r194, 1, 0, %p41;
	add.s32 	%r251, %r251, %r194;
$L__BB0_45:
	add.s32 	%r249, %r249, 16;
	add.s32 	%r248, %r248, 16;
	add.s32 	%r247, %r247, 16;
	setp.eq.s32 	%p42, %r249, %r16;
	mov.u32 	%r279, %r16;
	@%p42 bra 	$L__BB0_46;
	bra.uni 	$L__BB0_13;
$L__BB0_46:
	setp.eq.s32 	%p43, %r12, 0;
	@%p43 bra 	$L__BB0_84;
	setp.lt.u32 	%p44, %r13, 7;
	@%p44 bra 	$L__BB0_65;
	setp.eq.s32 	%p45, %r246, %r279;
	@%p45 bra 	$L__BB0_50;
	add.s32 	%r196, %r279, %r19;
	mul.wide.u32 	%rd55, %r196, 4;
	add.s64 	%rd56, %rd1, %rd55;
	ld.global.u32 	%r197, [%rd56];
	setp.ne.s32 	%p46, %r197, 0;
	selp.u32 	%r198, 1, 0, %p46;
	add.s32 	%r251, %r251, %r198;
$L__BB0_50:
	add.s32 	%r67, %r279, 1;
	setp.eq.s32 	%p47, %r246, %r67;
	@%p47 bra 	$L__BB0_52;
	add.s32 	%r199, %r67, %r19;
	mul.wide.u32 	%rd57, %r199, 4;
	add.s64 	%rd58, %rd1, %rd57;
	ld.global.u32 	%r200, [%rd58];
	setp.ne.s32 	%p48, %r200, 0;
	selp.u32 	%r201, 1, 0, %p48;
	add.s32 	%r251, %r251, %r201;
$L__BB0_52:
	add.s32 	%r70, %r279, 2;
	setp.eq.s32 	%p49, %r246, %r70;
	@%p49 bra 	$L__BB0_54;
	add.s32 	%r202, %r70, %r19;
	mul.wide.u32 	%rd59, %r202, 4;
	add.s64 	%rd60, %rd1, %rd59;
	ld.global.u32 	%r203, [%rd60];
	setp.ne.s32 	%p50, %r203, 0;
	selp.u32 	%r204, 1, 0, %p50;
	add.s32 	%r251, %r251, %r204;
$L__BB0_54:
	add.s32 	%r73, %r279, 3;
	setp.eq.s32 	%p51, %r246, %r73;
	@%p51 bra 	$L__BB0_56;
	add.s32 	%r205, %r73, %r19;
	mul.wide.u32 	%rd61, %r205, 4;
	add.s64 	%rd62, %rd1, %rd61;
	ld.global.u32 	%r206, [%rd62];
	setp.ne.s32 	%p52, %r206, 0;
	selp.u32 	%r207, 1, 0, %p52;
	add.s32 	%r251, %r251, %r207;
$L__BB0_56:
	add.s32 	%r76, %r279, 4;
	setp.eq.s32 	%p53, %r246, %r76;
	@%p53 bra 	$L__BB0_58;
	add.s32 	%r208, %r76, %r19;
	mul.wide.u32 	%rd63, %r208, 4;
	add.s64 	%rd64, %rd1, %rd63;
	ld.global.u32 	%r209, [%rd64];
	setp.ne.s32 	%p54, %r209, 0;
	selp.u32 	%r210, 1, 0, %p54;
	add.s32 	%r251, %r251, %r210;
$L__BB0_58:
	add.s32 	%r79, %r279, 5;
	setp.eq.s32 	%p55, %r246, %r79;
	@%p55 bra 	$L__BB0_60;
	add.s32 	%r211, %r79, %r19;
	mul.wide.u32 	%rd65, %r211, 4;
	add.s64 	%rd66, %rd1, %rd65;
	ld.global.u32 	%r212, [%rd66];
	setp.ne.s32 	%p56, %r212, 0;
	selp.u32 	%r213, 1, 0, %p56;
	add.s32 	%r251, %r251, %r213;
$L__BB0_60:
	add.s32 	%r82, %r279, 6;
	setp.eq.s32 	%p57, %r246, %r82;
	@%p57 bra 	$L__BB0_62;
	add.s32 	%r214, %r82, %r19;
	mul.wide.u32 	%rd67, %r214, 4;
	add.s64 	%rd68, %rd1, %rd67;
	ld.global.u32 	%r215, [%rd68];
	setp.ne.s32 	%p58, %r215, 0;
	selp.u32 	%r216, 1, 0, %p58;
	add.s32 	%r251, %r251, %r216;
$L__BB0_62:
	add.s32 	%r85, %r279, 7;
	setp.eq.s32 	%p59, %r246, %r85;
	@%p59 bra 	$L__BB0_64;
	add.s32 	%r217, %r85, %r19;
	mul.wide.u32 	%rd69, %r217, 4;
	add.s64 	%rd70, %rd1, %rd69;
	ld.global.u32 	%r218, [%rd70];
	setp.ne.s32 	%p60, %r218, 0;
	selp.u32 	%r219, 1, 0, %p60;
	add.s32 	%r251, %r251, %r219;
$L__BB0_64:
	add.s32 	%r279, %r279, 8;
$L__BB0_65:
	setp.eq.s32 	%p61, %r14, 0;
	@%p61 bra 	$L__BB0_84;
	setp.lt.u32 	%p62, %r15, 3;
	@%p62 bra 	$L__BB0_76;
	setp.eq.s32 	%p63, %r246, %r279;
	@%p63 bra 	$L__BB0_69;
	add.s32 	%r221, %r279, %r19;
	mul.wide.u32 	%rd71, %r221, 4;
	add.s64 	%rd72, %rd1, %rd71;
	ld.global.u32 	%r222, [%rd72];
	setp.ne.s32 	%p64, %r222, 0;
	selp.u32 	%r223, 1, 0, %p64;
	add.s32 	%r251, %r251, %r223;
$L__BB0_69:
	add.s32 	%r94, %r279, 1;
	setp.eq.s32 	%p65, %r246, %r94;
	@%p65 bra 	$L__BB0_71;
	add.s32 	%r224, %r94, %r19;
	mul.wide.u32 	%rd73, %r224, 4;
	add.s64 	%rd74, %rd1, %rd73;
	ld.global.u32 	%r225, [%rd74];
	setp.ne.s32 	%p66, %r225, 0;
	selp.u32 	%r226, 1, 0, %p66;
	add.s32 	%r251, %r251, %r226;
$L__BB0_71:
	add.s32 	%r97, %r279, 2;
	setp.eq.s32 	%p67, %r246, %r97;
	@%p67 bra 	$L__BB0_73;
	add.s32 	%r227, %r97, %r19;
	mul.wide.u32 	%rd75, %r227, 4;
	add.s64 	%rd76, %rd1, %rd75;
	ld.global.u32 	%r228, [%rd76];
	setp.ne.s32 	%p68, %r228, 0;
	selp.u32 	%r229, 1, 0, %p68;
	add.s32 	%r251, %r251, %r229;
$L__BB0_73:
	add.s32 	%r100, %r279, 3;
	setp.eq.s32 	%p69, %r246, %r100;
	@%p69 bra 	$L__BB0_75;
	add.s32 	%r230, %r100, %r19;
	mul.wide.u32 	%rd77, %r230, 4;
	add.s64 	%rd78, %rd1, %rd77;
	ld.global.u32 	%r231, [%rd78];
	setp.ne.s32 	%p70, %r231, 0;
	selp.u32 	%r232, 1, 0, %p70;
	add.s32 	%r251, %r251, %r232;
$L__BB0_75:
	add.s32 	%r279, %r279, 4;
$L__BB0_76:
	setp.eq.s32 	%p71, %r17, 0;
	@%p71 bra 	$L__BB0_84;
	setp.eq.s32 	%p72, %r246, %r279;
	@%p72 bra 	$L__BB0_79;
	add.s32 	%r233, %r279, %r19;
	mul.wide.u32 	%rd79, %r233, 4;
	add.s64 	%rd80, %rd1, %rd79;
	ld.global.u32 	%r234, [%rd80];
	setp.ne.s32 	%p73, %r234, 0;
	selp.u32 	%r235, 1, 0, %p73;
	add.s32 	%r251, %r251, %r235;
$L__BB0_79:
	setp.eq.s32 	%p74, %r17, 1;
	add.s32 	%r109, %r279, 1;
	@%p74 bra 	$L__BB0_84;
	setp.eq.s32 	%p75, %r246, %r109;
	@%p75 bra 	$L__BB0_82;
	add.s32 	%r236, %r109, %r19;
	mul.wide.u32 	%rd81, %r236, 4;
	add.s64 	%rd82, %rd1, %rd81;
	ld.global.u32 	%r237, [%rd82];
	setp.ne.s32 	%p76, %r237, 0;
	selp.u32 	%r238, 1, 0, %p76;
	add.s32 	%r251, %r251, %r238;
$L__BB0_82:
	setp.eq.s32 	%p77, %r17, 2;
	add.s32 	%r112, %r279, 2;
	setp.eq.s32 	%p78, %r246, %r112;
	or.pred  	%p79, %p77, %p78;
	@%p79 bra 	$L__BB0_84;
	add.s32 	%r239, %r112, %r19;
	mul.wide.u32 	%rd83, %r239, 4;
	add.s64 	%rd84, %rd1, %rd83;
	ld.global.u32 	%r240, [%rd84];
	setp.ne.s32 	%p80, %r240, 0;
	selp.u32 	%r241, 1, 0, %p80;
	add.s32 	%r251, %r251, %r241;
$L__BB0_84:
	setp.lt.u32 	%p81, %r251, %r118;
	@%p81 bra 	$L__BB0_86;
	mul.wide.u32 	%rd85, %r246, 4;
	add.s64 	%rd86, %rd2, %rd85;
	ld.global.u32 	%r242, [%rd86];
	add.s32 	%r243, %r242, 1;
	st.global.u32 	[%rd86], %r243;
$L__BB0_86:
	add.s32 	%r246, %r246, %r11;
	setp.lt.u32 	%p82, %r246, %r117;
	@%p82 bra 	$L__BB0_11;
	bra.uni 	$L__BB0_90;
$L__BB0_87:
	setp.gt.u32 	%p7, %r118, 1;
	@%p7 bra 	$L__BB0_89;
	mul.wide.u32 	%rd21, %r246, 4;
	add.s64 	%rd22, %rd2, %rd21;
	ld.global.u32 	%r126, [%rd22];
	add.s32 	%r127, %r126, 1;
	st.global.u32 	[%rd22], %r127;
$L__BB0_89:
	add.s32 	%r246, %r246, %r11;
	setp.lt.u32 	%p8, %r246, %r117;
	@%p8 bra 	$L__BB0_87;
$L__BB0_90:
	ret;

}


// ===== COMPILED SASS (sm_100) =====

	.target	sm_100

	.elftype	@"ET_EXEC"


//--------------------- .note.nv.tkinfo           --------------------------
	.section	.note.nv.tkinfo,"",@"SHT_NOTE"
	.sectionflags	@"SHF_NOTE_NV_TKINFO"
	.tkinfo
        /*0018*/ 	.word	0x00000002
        /*0030*/ 	.string	""
        /*0030*/ 	.string	"ptxas"
        /*0030*/ 	.string	"Cuda compilation tools, release 13.0, V13.0.88"
        /*0030*/ 	.string	"Build cuda_13.0.r13.0/compiler.36424714_0"
        /*0030*/ 	.string	"-arch sm_100 -m 64 "



//--------------------- .note.nv.cuinfo           --------------------------
	.section	.note.nv.cuinfo,"",@"SHT_NOTE"
	.sectionflags	@"SHF_NOTE_NV_CUINFO"
        /*0018*/ 	.short	0x0002
        /*001a*/ 	.short	0x0064
        /*001c*/ 	.short	0x0082
	.zero		2


//--------------------- .nv.info                  --------------------------
	.section	.nv.info,"",@"SHT_CUDA_INFO"
	.align	4


	//----- nvinfo : EIATTR_REGCOUNT
	.align		4
        /*0000*/ 	.byte	0x04, 0x2f
        /*0002*/ 	.short	(.L_1 - .L_0)
	.align		4
.L_0:
        /*0004*/ 	.word	index@(cudaGetNeighbors)
        /*0008*/ 	.word	0x00000020


	//----- nvinfo : EIATTR_FRAME_SIZE
	.align		4
.L_1:
        /*000c*/ 	.byte	0x04, 0x11
        /*000e*/ 	.short	(.L_3 - .L_2)
	.align		4
.L_2:
        /*0010*/ 	.word	index@(cudaGetNeighbors)
        /*0014*/ 	.word	0x00000000


	//----- nvinfo : EIATTR_MIN_STACK_SIZE
	.align		4
.L_3:
        /*0018*/ 	.byte	0x04, 0x12
        /*001a*/ 	.short	(.L_5 - .L_4)
	.align		4
.L_4:
        /*001c*/ 	.word	index@(cudaGetNeighbors)
        /*0020*/ 	.word	0x00000000
.L_5:


//--------------------- .nv.compat                --------------------------
	.section	.nv.compat,"",@"SHT_CUDA_COMPAT_INFO"
	.align	4
        /*0000*/ 	.byte	0x02, 0x09, 0x00, 0x00, 0x02, 0x02, 0x01, 0x00, 0x02, 0x05, 0x05, 0x00, 0x03, 0x07, 0x01, 0x01
        /*0010*/ 	.byte	0x02, 0x03, 0x00, 0x00, 0x02, 0x06, 0x01, 0x00, 0x04, 0x0b, 0x08, 0x00, 0x01, 0x00, 0x00, 0x00
        /*0020*/ 	.byte	0x00, 0x00, 0x00, 0x00


//--------------------- .nv.info.cudaGetNeighbors --------------------------
	.section	.nv.info.cudaGetNeighbors,"",@"SHT_CUDA_INFO"
	.sectionflags	@""
	.align	4


	//----- nvinfo : EIATTR_CUDA_API_VERSION
	.align		4
        /*0000*/ 	.byte	0x04, 0x37
        /*0002*/ 	.short	(.L_7 - .L_6)
.L_6:
        /*0004*/ 	.word	0x00000082


	//----- nvinfo : EIATTR_KPARAM_INFO
	.align		4
.L_7:
        /*0008*/ 	.byte	0x04, 0x17
        /*000a*/ 	.short	(.L_9 - .L_8)
.L_8:
        /*000c*/ 	.word	0x00000000
        /*0010*/ 	.short	0x0006
        /*0012*/ 	.short	0x0030
        /*0014*/ 	.byte	0x00, 0xf0, 0x11, 0x00


	//----- nvinfo : EIATTR_KPARAM_INFO
	.align		4
.L_9:
        /*0018*/ 	.byte	0x04, 0x17
        /*001a*/ 	.short	(.L_11 - .L_10)
.L_10:
        /*001c*/ 	.word	0x00000000
        /*0020*/ 	.short	0x0005
        /*0022*/ 	.short	0x0028
        /*0024*/ 	.byte	0x00, 0xf0, 0x21, 0x00


	//----- nvinfo : EIATTR_KPARAM_INFO
	.align		4
.L_11:
        /*0028*/ 	.byte	0x04, 0x17
        /*002a*/ 	.short	(.L_13 - .L_12)
.L_12:
        /*002c*/ 	.word	0x00000000
        /*0030*/ 	.short	0x0004
        /*0032*/ 	.short	0x0020
        /*0034*/ 	.byte	0x00, 0xf5, 0x21, 0x00


	//----- nvinfo : EIATTR_KPARAM_INFO
	.align		4
.L_13:
        /*0038*/ 	.byte	0x04, 0x17
        /*003a*/ 	.short	(.L_15 - .L_14)
.L_14:
        /*003c*/ 	.word	0x00000000
        /*0040*/ 	.short	0x0003
        /*0042*/ 	.short	0x0018
        /*0044*/ 	.byte	0x00, 0xf0, 0x11, 0x00


	//----- nvinfo : EIATTR_KPARAM_INFO
	.align		4
.L_15:
        /*0048*/ 	.byte	0x04, 0x17
        /*004a*/ 	.short	(.L_17 - .L_16)
.L_16:
        /*004c*/ 	.word	0x00000000
        /*0050*/ 	.short	0x0002
        /*0052*/ 	.short	0x0010
        /*0054*/ 	.byte	0x00, 0xf5, 0x21, 0x00


	//----- nvinfo : EIATTR_KPARAM_INFO
	.align		4
.L_17:
        /*0058*/ 	.byte	0x04, 0x17
        /*005a*/ 	.short	(.L_19 - .L_18)
.L_18:
        /*005c*/ 	.word	0x00000000
        /*0060*/ 	.short	0x0001
        /*0062*/ 	.short	0x0008
        /*0064*/ 	.byte	0x00, 0xf5, 0x21, 0x00


	//----- nvinfo : EIATTR_KPARAM_INFO
	.align		4
.L_19:
        /*0068*/ 	.byte	0x04, 0x17
        /*006a*/ 	.short	(.L_21 - .L_20)
.L_20:
        /*006c*/ 	.word	0x00000000
        /*0070*/ 	.short	0x0000
        /*0072*/ 	.short	0x0000
        /*0074*/ 	.byte	0x00, 0xf5, 0x21, 0x00


	//----- nvinfo : EIATTR_SPARSE_MMA_MASK
	.align		4
.L_21:
        /*0078*/ 	.byte	0x03, 0x50
        /*007a*/ 	.short	0x0000


	//----- nvinfo : EIATTR_MAXREG_COUNT
	.align		4
        /*007c*/ 	.byte	0x03, 0x1b
        /*007e*/ 	.short	0x00ff


	//----- nvinfo : EIATTR_NUM_BARRIERS
	.align		4
        /*0080*/ 	.byte	0x02, 0x4c
        /*0082*/ 	.byte	0x01
	.zero		1


	//----- nvinfo : EIATTR_MERCURY_ISA_VERSION
	.align		4
        /*0084*/ 	.byte	0x03, 0x5f
        /*0086*/ 	.short	0x0101


	//----- nvinfo : EIATTR_VRC_CTA_INIT_COUNT
	.align		4
        /*0088*/ 	.byte	0x02, 0x4a
	.zero		1
	.zero		1


	//----- nvinfo : EIATTR_EXIT_INSTR_OFFSETS
	.align		4
        /*008c*/ 	.byte	0x04, 0x1c
        /*008e*/ 	.short	(.L_23 - .L_22)


	//   ....[0]....
.L_22:
        /*0090*/ 	.word	0x00000540


	//   ....[1]....
        /*0094*/ 	.word	0x00000650


	//   ....[2]....
        /*0098*/ 	.word	0x00001e30


	//----- nvinfo : EIATTR_CRS_STACK_SIZE
	.align		4
.L_23:
        /*009c*/ 	.byte	0x04, 0x1e
        /*009e*/ 	.short	(.L_25 - .L_24)
.L_24:
        /*00a0*/ 	.word	0x00000000


	//----- nvinfo : EIATTR_CBANK_PARAM_SIZE
	.align		4
.L_25:
        /*00a4*/ 	.byte	0x03, 0x19
        /*00a6*/ 	.short	0x0034


	//----- nvinfo : EIATTR_PARAM_CBANK
	.align		4
        /*00a8*/ 	.byte	0x04, 0x0a
        /*00aa*/ 	.short	(.L_27 - .L_26)
	.align		4
.L_26:
        /*00ac*/ 	.word	index@(.nv.constant0.cudaGetNeighbors)
        /*00b0*/ 	.short	0x0380
        /*00b2*/ 	.short	0x0034


	//----- nvinfo : EIATTR_SW_WAR
	.align		4
.L_27:
        /*00b4*/ 	.byte	0x04, 0x36
        /*00b6*/ 	.short	(.L_29 - .L_28)
.L_28:
        /*00b8*/ 	.word	0x00000008
.L_29:


//--------------------- .nv.callgraph             --------------------------
	.section	.nv.callgraph,"",@"SHT_CUDA_CALLGRAPH"
	.align	4
	.sectionentsize	8
	.align		4
        /*0000*/ 	.word	0x00000000
	.align		4
        /*0004*/ 	.word	0xffffffff
	.align		4
        /*0008*/ 	.word	0x00000000
	.align		4
        /*000c*/ 	.word	0xfffffffe
	.align		4
        /*0010*/ 	.word	0x00000000
	.align		4
        /*0014*/ 	.word	0xfffffffd
	.align		4
        /*0018*/ 	.word	0x00000000
	.align		4
        /*001c*/ 	.word	0xfffffffc


//--------------------- .text.cudaGetNeighbors    --------------------------
	.section	.text.cudaGetNeighbors,"ax",@progbits
	.align	128
        .global         cudaGetNeighbors
        .type           cudaGetNeighbors,@function
        .size           cudaGetNeighbors,(.L_x_26 - cudaGetNeighbors)
        .other          cudaGetNeighbors,@"STO_CUDA_ENTRY STV_DEFAULT"
cudaGetNeighbors:
.text.cudaGetNeighbors:
[----:B------:R-:W-:Y:S01]  /*0000*/  LDC R1, c[0x0][0x37c] ;  /* 0x0000df00ff017b82 */ /* 0x000fe20000000800 */
[----:B------:R-:W0:Y:S07]  /*0010*/  S2R R3, SR_TID.X ;  /* 0x0000000000037919 */ /* 0x000e2e0000002100 */
[----:B------:R-:W0:Y:S01]  /*0020*/  S2UR UR6, SR_CTAID.X ;  /* 0x00000000000679c3 */ /* 0x000e220000002500 */
[----:B------:R-:W1:Y:S01]  /*0030*/  LDCU UR7, c[0x0][0x398] ;  /* 0x00007300ff0777ac */ /* 0x000e620008000800 */
[----:B------:R-:W-:Y:S01]  /*0040*/  BSSY.RECONVERGENT B0, `(.L_x_0) ;  /* 0x000004d000007945 */ /* 0x000fe20003800200 */
[----:B------:R-:W2:Y:S05]  /*0050*/  LDCU.64 UR4, c[0x0][0x358] ;  /* 0x00006b00ff0477ac */ /* 0x000eaa0008000a00 */
[----:B------:R-:W0:Y:S01]  /*0060*/  LDC R0, c[0x0][0x360] ;  /* 0x0000d800ff007b82 */ /* 0x000e220000000800 */
[----:B------:R-:W3:Y:S01]  /*0070*/  LDCU.64 UR8, c[0x0][0x3a0] ;  /* 0x00007400ff0877ac */ /* 0x000ee20008000a00 */
[----:B-1----:R-:W-:-:S04]  /*0080*/  IMAD.U32 R2, RZ, RZ, UR7 ;  /* 0x00000007ff027e24 */ /* 0x002fc8000f8e00ff */
[----:B------:R-:W-:Y:S02]  /*0090*/  IMAD R4, R2, R2, RZ ;  /* 0x0000000202047224 */ /* 0x000fe400078e02ff */
[----:B0-----:R-:W-:-:S05]  /*00a0*/  IMAD R3, R0, UR6, R3 ;  /* 0x0000000600037c24 */ /* 0x001fca000f8e0203 */
[----:B------:R-:W-:-:S13]  /*00b0*/  ISETP.GE.U32.AND P0, PT, R3, R4, PT ;  /* 0x000000040300720c */ /* 0x000fda0003f06070 */
[----:B--23--:R-:W-:Y:S05]  /*00c0*/  @P0 BRA `(.L_x_1) ;  /* 0x0000000400100947 */ /* 0x00cfea0003800000 */
[----:B------:R-:W0:Y:S01]  /*00d0*/  I2F.U32.RP R14, R2 ;  /* 0x00000002000e7306 */ /* 0x000e220000209000 */
[----:B------:R-:W1:Y:S01]  /*00e0*/  LDC.64 R8, c[0x0][0x3a8] ;  /* 0x0000ea00ff087b82 */ /* 0x000e620000000a00 */
[----:B------:R-:W2:Y:S01]  /*00f0*/  LDCU UR6, c[0x0][0x370] ;  /* 0x00006e00ff0677ac */ /* 0x000ea20008000800 */
[----:B------:R-:W-:Y:S01]  /*0100*/  ISETP.NE.U32.AND P2, PT, R2, RZ, PT ;  /* 0x000000ff0200720c */ /* 0x000fe20003f45070 */
[----:B------:R-:W-:-:S05]  /*0110*/  IMAD.MOV.U32 R23, RZ, RZ, R3 ;  /* 0x000000ffff177224 */ /* 0x000fca00078e0003 */
[----:B------:R-:W3:Y:S01]  /*0120*/  LDC R5, c[0x0][0x398] ;  /* 0x0000e600ff057b82 */ /* 0x000ee20000000800 */
[----:B0-----:R-:W0:Y:S07]  /*0130*/  MUFU.RCP R14, R14 ;  /* 0x0000000e000e7308 */ /* 0x001e2e0000001000 */
[----:B------:R-:W4:Y:S01]  /*0140*/  LDC.64 R12, c[0x0][0x380] ;  /* 0x0000e000ff0c7b82 */ /* 0x000f220000000a00 */
[----:B--2---:R-:W-:-:S07]  /*0150*/  IMAD R22, R0, UR6, RZ ;  /* 0x0000000600167c24 */ /* 0x004fce000f8e02ff */
[----:B------:R-:W2:Y:S01]  /*0160*/  LDC.64 R10, c[0x0][0x388] ;  /* 0x0000e200ff0a7b82 */ /* 0x000ea20000000a00 */
[----:B-1----:R-:W-:Y:S01]  /*0170*/  DMUL R8, R8, R8 ;  /* 0x0000000808087228 */ /* 0x002fe20000000000 */
[----:B0-----:R-:W-:-:S04]  /*0180*/  VIADD R6, R14, 0xffffffe ;  /* 0x0ffffffe0e067836 */ /* 0x001fc80000000000 */
[----:B------:R0:W1:Y:S02]  /*0190*/  F2I.FTZ.U32.TRUNC.NTZ R7, R6 ;  /* 0x0000000600077305 */ /* 0x000064000021f000 */
[----:B0-----:R-:W-:Y:S01]  /*01a0*/  IMAD.MOV.U32 R6, RZ, RZ, RZ ;  /* 0x000000ffff067224 */ /* 0x001fe200078e00ff */
[----:B-1----:R-:W-:-:S05]  /*01b0*/  IADD3 R15, PT, PT, RZ, -R7, RZ ;  /* 0x80000007ff0f7210 */ /* 0x002fca0007ffe0ff */
[----:B------:R-:W-:-:S04]  /*01c0*/  IMAD R15, R15, R2, RZ ;  /* 0x000000020f0f7224 */ /* 0x000fc800078e02ff */
[----:B------:R-:W-:Y:S01]  /*01d0*/  IMAD.HI.U32 R6, R7, R15, R6 ;  /* 0x0000000f07067227 */ /* 0x000fe200078e0006 */
[----:B--234-:R-:W-:-:S07]  /*01e0*/  LOP3.LUT R7, RZ, R2, RZ, 0x33, !PT ;  /* 0x00000002ff077212 */ /* 0x01cfce00078e33ff */
.L_x_7:
[----:B--2---:R-:W-:Y:S01]  /*01f0*/  IMAD.HI.U32 R14, R6, R23, RZ ;  /* 0x00000017060e7227 */ /* 0x004fe200078e00ff */
[----:B------:R-:W-:Y:S01]  /*0200*/  MOV R2, R5 ;  /* 0x0000000500027202 */ /* 0x000fe20000000f00 */
[----:B------:R-:W-:Y:S02]  /*0210*/  BSSY.RECONVERGENT B1, `(.L_x_2) ;  /* 0x000002c000017945 */ /* 0x000fe40003800200 */
[----:B------:R-:W-:-:S04]  /*0220*/  IMAD.MOV R15, RZ, RZ, -R14 ;  /* 0x000000ffff0f7224 */ /* 0x000fc800078e0a0e */
[----:B------:R-:W-:-:S05]  /*0230*/  IMAD R15, R2, R15, R23 ;  /* 0x0000000f020f7224 */ /* 0x000fca00078e0217 */
[----:B------:R-:W-:-:S13]  /*0240*/  ISETP.GE.U32.AND P0, PT, R15, R2, PT ;  /* 0x000000020f00720c */ /* 0x000fda0003f06070 */
[----:B------:R-:W-:Y:S01]  /*0250*/  @P0 IMAD.IADD R15, R15, 0x1, -R2 ;  /* 0x000000010f0f0824 */ /* 0x000fe200078e0a02 */
[----:B------:R-:W-:-:S04]  /*0260*/  @P0 IADD3 R14, PT, PT, R14, 0x1, RZ ;  /* 0x000000010e0e0810 */ /* 0x000fc80007ffe0ff */
[----:B------:R-:W-:-:S13]  /*0270*/  ISETP.GE.U32.AND P1, PT, R15, R2, PT ;  /* 0x000000020f00720c */ /* 0x000fda0003f26070 */
[----:B------:R-:W-:-:S05]  /*0280*/  @P1 VIADD R14, R14, 0x1 ;  /* 0x000000010e0e1836 */ /* 0x000fca0000000000 */
[----:B------:R-:W-:-:S05]  /*0290*/  SEL R25, R7, R14, !P2 ;  /* 0x0000000e07197207 */ /* 0x000fca0005000000 */
[----:B------:R-:W-:-:S04]  /*02a0*/  IMAD.MOV R27, RZ, RZ, -R25 ;  /* 0x000000ffff1b7224 */ /* 0x000fc800078e0a19 */
[----:B------:R-:W-:-:S05]  /*02b0*/  IMAD R27, R2, R27, R23 ;  /* 0x0000001b021b7224 */ /* 0x000fca00078e0217 */
[----:B------:R-:W-:-:S13]  /*02c0*/  ISETP.GT.U32.AND P0, PT, R25, R27, PT ;  /* 0x0000001b1900720c */ /* 0x000fda0003f04070 */
[----:B01----:R-:W-:Y:S05]  /*02d0*/  @P0 BRA `(.L_x_3) ;  /* 0x00000000007c0947 */ /* 0x003fea0003800000 */
[----:B------:R-:W-:-:S04]  /*02e0*/  IMAD.WIDE.U32 R14, R25, 0x4, R10 ;  /* 0x00000004190e7825 */ /* 0x000fc800078e000a */
[----:B------:R-:W-:Y:S02]  /*02f0*/  IMAD.WIDE.U32 R16, R27, 0x4, R10 ;  /* 0x000000041b107825 */ /* 0x000fe400078e000a */
[----:B------:R-:W2:Y:S02]  /*0300*/  LDG.E R14, desc[UR4][R14.64] ;  /* 0x000000040e0e7981 */ /* 0x000ea4000c1e1900 */
[--C-:B------:R-:W-:Y:S02]  /*0310*/  IMAD.WIDE.U32 R18, R25, 0x4, R12.reuse ;  /* 0x0000000419127825 */ /* 0x100fe400078e000c */
[----:B------:R-:W2:Y:S02]  /*0320*/  LDG.E R17, desc[UR4][R16.64] ;  /* 0x0000000410117981 */ /* 0x000ea4000c1e1900 */
[----:B------:R-:W-:Y:S02]  /*0330*/  IMAD.WIDE.U32 R20, R27, 0x4, R12 ;  /* 0x000000041b147825 */ /* 0x000fe400078e000c */
[----:B------:R-:W3:Y:S04]  /*0340*/  LDG.E R18, desc[UR4][R18.64] ;  /* 0x0000000412127981 */ /* 0x000ee8000c1e1900 */
[----:B------:R-:W3:Y:S01]  /*0350*/  LDG.E R21, desc[UR4][R20.64] ;  /* 0x0000000414157981 */ /* 0x000ee2000c1e1900 */
[----:B------:R-:W-:Y:S01]  /*0360*/  BSSY.RECONVERGENT B2, `(.L_x_4) ;  /* 0x0000013000027945 */ /* 0x000fe20003800200 */
[----:B--2---:R-:W-:-:S04]  /*0370*/  FADD R26, R14, -R17 ;  /* 0x800000110e1a7221 */ /* 0x004fc80000000000 */
[----:B------:R-:W-:Y:S01]  /*0380*/  FMUL R29, R26, R26 ;  /* 0x0000001a1a1d7220 */ /* 0x000fe20000400000 */
[----:B---3--:R-:W-:-:S04]  /*0390*/  FADD R24, R18, -R21 ;  /* 0x8000001512187221 */ /* 0x008fc80000000000 */
[----:B------:R-:W-:-:S06]  /*03a0*/  FFMA R29, R24, R24, R29 ;  /* 0x00000018181d7223 */ /* 0x000fcc000000001d */
[----:B------:R-:W0:Y:S02]  /*03b0*/  F2F.F64.F32 R28, R29 ;  /* 0x0000001d001c7310 */ /* 0x000e240000201800 */
[----:B0-----:R-:W-:-:S14]  /*03c0*/  DSETP.GE.AND P0, PT, R8, R28, PT ;  /* 0x0000001c0800722a */ /* 0x001fdc0003f06000 */
[----:B------:R-:W-:Y:S05]  /*03d0*/  @P0 BRA `(.L_x_5) ;  /* 0x0000000000140947 */ /* 0x000fea0003800000 */
[----:B------:R-:W-:Y:S01]  /*03e0*/  MOV R14, UR8 ;  /* 0x00000008000e7c02 */ /* 0x000fe20008000f00 */
[----:B------:R-:W-:-:S04]  /*03f0*/  IMAD.U32 R15, RZ, RZ, UR9 ;  /* 0x00000009ff0f7e24 */ /* 0x000fc8000f8e00ff */
[----:B------:R-:W-:-:S05]  /*0400*/  IMAD.WIDE.U32 R16, R23, 0x4, R14 ;  /* 0x0000000417107825 */ /* 0x000fca00078e000e */
[----:B------:R0:W5:Y:S01]  /*0410*/  LDG.E R19, desc[UR4][R16.64] ;  /* 0x0000000410137981 */ /* 0x000162000c1e1900 */
[----:B------:R-:W-:Y:S05]  /*0420*/  BRA `(.L_x_6) ;  /* 0x0000000000187947 */ /* 0x000fea0003800000 */
.L_x_5:
[----:B------:R-:W-:Y:S01]  /*0430*/  MOV R15, UR9 ;  /* 0x00000009000f7c02 */ /* 0x000fe20008000f00 */
[----:B------:R-:W-:Y:S02]  /*0440*/  IMAD.U32 R14, RZ, RZ, UR8 ;  /* 0x00000008ff0e7e24 */ /* 0x000fe4000f8e00ff */
[----:B------:R-:W-:Y:S02]  /*0450*/  IMAD.MOV.U32 R21, RZ, RZ, 0x1 ;  /* 0x00000001ff157424 */ /* 0x000fe400078e00ff */
[----:B------:R-:W-:-:S04]  /*0460*/  IMAD.WIDE.U32 R16, R23, 0x4, R14 ;  /* 0x0000000417107825 */ /* 0x000fc800078e000e */
[----:B------:R-:W-:Y:S01]  /*0470*/  IMAD.MOV.U32 R19, RZ, RZ, 0x1 ;  /* 0x00000001ff137424 */ /* 0x000fe200078e00ff */
[----:B------:R1:W-:Y:S06]  /*0480*/  STG.E desc[UR4][R16.64], R21 ;  /* 0x0000001510007986 */ /* 0x0003ec000c101904 */
.L_x_6:
[----:B------:R-:W-:Y:S05]  /*0490*/  BSYNC.RECONVERGENT B2 ;  /* 0x0000000000027941 */ /* 0x000fea0003800200 */
.L_x_4:
[----:B------:R-:W-:-:S04]  /*04a0*/  IMAD R25, R27, R2, R25 ;  /* 0x000000021b197224 */ /* 0x000fc800078e0219 */
[----:B------:R-:W-:-:S05]  /*04b0*/  IMAD.WIDE.U32 R14, R25, 0x4, R14 ;  /* 0x00000004190e7825 */ /* 0x000fca00078e000e */
[----:B-----5:R2:W-:Y:S02]  /*04c0*/  STG.E desc[UR4][R14.64], R19 ;  /* 0x000000130e007986 */ /* 0x0205e4000c101904 */
.L_x_3:
[----:B------:R-:W-:Y:S05]  /*04d0*/  BSYNC.RECONVERGENT B1 ;  /* 0x0000000000017941 */ /* 0x000fea0003800200 */
.L_x_2:
[----:B------:R-:W-:-:S04]  /*04e0*/  IADD3 R23, PT, PT, R22, R23, RZ ;  /* 0x0000001716177210 */ /* 0x000fc80007ffe0ff */
[----:B------:R-:W-:-:S13]  /*04f0*/  ISETP.GE.U32.AND P0, PT, R23, R4, PT ;  /* 0x000000041700720c */ /* 0x000fda0003f06070 */
[----:B------:R-:W-:Y:S05]  /*0500*/  @!P0 BRA `(.L_x_7) ;  /* 0xfffffffc00388947 */ /* 0x000fea000383ffff */
.L_x_1:
[----:B------:R-:W-:Y:S05]  /*0510*/  BSYNC.RECONVERGENT B0 ;  /* 0x0000000000007941 */ /* 0x000fea0003800200 */
.L_x_0:
[----:B------:R-:W-:Y:S01]  /*0520*/  BAR.SYNC.DEFER_BLOCKING 0x0 ;  /* 0x0000000000007b1d */ /* 0x000fe20000010000 */
[----:B------:R-:W-:-:S13]  /*0530*/  ISETP.GE.U32.AND P0, PT, R3, R2, PT ;  /* 0x000000020300720c */ /* 0x000fda0003f06070 */
[----:B------:R-:W-:Y:S05]  /*0540*/  @P0 EXIT ;  /* 0x000000000000094d */ /* 0x000fea0003800000 */
[----:B------:R-:W3:Y:S01]  /*0550*/  LDCU UR6, c[0x0][0x370] ;  /* 0x00006e00ff0677ac */ /* 0x000ee20008000800 */
[----:B------:R-:W-:Y:S01]  /*0560*/  ISETP.GT.AND P0, PT, R2, RZ, PT ;  /* 0x000000ff0200720c */ /* 0x000fe20003f04270 */
[----:B------:R-:W4:Y:S01]  /*0570*/  LDCU UR7, c[0x0][0x398] ;  /* 0x00007300ff0777ac */ /* 0x000f220008000800 */
[----:B---3--:R-:W-:-:S11]  /*0580*/  IMAD R4, R0, UR6, RZ ;  /* 0x0000000600047c24 */ /* 0x008fd6000f8e02ff */
[----:B------:R-:W-:Y:S05]  /*0590*/  @P0 BRA `(.L_x_8) ;  /* 0x0000000000300947 */ /* 0x000fea0003800000 */
[----:B------:R-:W3:Y:S08]  /*05a0*/  LDC R0, c[0x0][0x3b0] ;  /* 0x0000ec00ff007b82 */ /* 0x000ef00000000800 */
[----:B------:R-:W0:Y:S01]  /*05b0*/  LDC.64 R8, c[0x0][0x390] ;  /* 0x0000e400ff087b82 */ /* 0x000e220000000a00 */
[----:B---3--:R-:W-:-:S13]  /*05c0*/  ISETP.GT.U32.AND P0, PT, R0, 0x1, PT ;  /* 0x000000010000780c */ /* 0x008fda0003f04070 */
.L_x_10:
[----:B---3--:R-:W-:Y:S05]  /*05d0*/  @P0 BRA `(.L_x_9) ;  /* 0x0000000000100947 */ /* 0x008fea0003800000 */
[----:B0-----:R-:W-:-:S05]  /*05e0*/  IMAD.WIDE.U32 R6, R3, 0x4, R8 ;  /* 0x0000000403067825 */ /* 0x001fca00078e0008 */
[----:B------:R-:W3:Y:S02]  /*05f0*/  LDG.E R0, desc[UR4][R6.64] ;  /* 0x0000000406007981 */ /* 0x000ee4000c1e1900 */
[----:B---3--:R-:W-:-:S05]  /*0600*/  VIADD R5, R0, 0x1 ;  /* 0x0000000100057836 */ /* 0x008fca0000000000 */
[----:B------:R3:W-:Y:S02]  /*0610*/  STG.E desc[UR4][R6.64], R5 ;  /* 0x0000000506007986 */ /* 0x0007e4000c101904 */
.L_x_9:
[----:B------:R-:W-:-:S05]  /*0620*/  IMAD.IADD R3, R4, 0x1, R3 ;  /* 0x0000000104037824 */ /* 0x000fca00078e0203 */
[----:B----4-:R-:W-:-:S13]  /*0630*/  ISETP.GE.U32.AND P1, PT, R3, UR7, PT ;  /* 0x0000000703007c0c */ /* 0x010fda000bf26070 */
[----:B------:R-:W-:Y:S05]  /*0640*/  @!P1 BRA `(.L_x_10) ;  /* 0xfffffffc00e09947 */ /* 0x000fea000383ffff */
[----:B------:R-:W-:Y:S05]  /*0650*/  EXIT ;  /* 0x000000000000794d */ /* 0x000fea0003800000 */
.L_x_8:
[C---:B------:R-:W-:Y:S02]  /*0660*/  LOP3.LUT R13, R2.reuse, 0xf, RZ, 0xc0, !PT ;  /* 0x0000000f020d7812 */ /* 0x040fe400078ec0ff */
[----:B------:R-:W-:Y:S02]  /*0670*/  LOP3.LUT R12, R2, 0x7, RZ, 0xc0, !PT ;  /* 0x00000007020c7812 */ /* 0x000fe400078ec0ff */
[----:B------:R-:W-:-:S03]  /*0680*/  IADD3 R0, PT, PT, R13, -0x1, RZ ;  /* 0xffffffff0d007810 */ /* 0x000fc60007ffe0ff */
[----:B------:R-:W-:Y:S01]  /*0690*/  VIADD R5, R12, 0xffffffff ;  /* 0xffffffff0c057836 */ /* 0x000fe20000000000 */
[----:B------:R-:W-:Y:S02]  /*06a0*/  ISETP.GE.U32.AND P1, PT, R0, 0x7, PT ;  /* 0x000000070000780c */ /* 0x000fe40003f26070 */
[C---:B------:R-:W-:Y:S02]  /*06b0*/  LOP3.LUT R0, R2.reuse, 0x7ffffff0, RZ, 0xc0, !PT ;  /* 0x7ffffff002007812 */ /* 0x040fe400078ec0ff */
[----:B------:R-:W-:Y:S02]  /*06c0*/  ISETP.GE.U32.AND P2, PT, R5, 0x3, PT ;  /* 0x000000030500780c */ /* 0x000fe40003f46070 */
[----:B------:R-:W-:-:S11]  /*06d0*/  LOP3.LUT R2, R2, 0x3, RZ, 0xc0, !PT ;  /* 0x0000000302027812 */ /* 0x000fd600078ec0ff */
.L_x_24:
[----:B---3--:R-:W3:Y:S01]  /*06e0*/  LDC R8, c[0x0][0x398] ;  /* 0x0000e600ff087b82 */ /* 0x008ee20000000800 */
[----:B------:R-:W-:Y:S01]  /*06f0*/  IMAD.MOV.U32 R5, RZ, RZ, 0x1 ;  /* 0x00000001ff057424 */ /* 0x000fe200078e00ff */
[----:B------:R-:W-:Y:S02]  /*0700*/  MOV R6, RZ ;  /* 0x000000ff00067202 */ /* 0x000fe40000000f00 */
[----:B---3--:R-:W-:-:S13]  /*0710*/  ISETP.GE.U32.AND P0, PT, R8, 0x10, PT ;  /* 0x000000100800780c */ /* 0x008fda0003f06070 */
[----:B------:R-:W-:Y:S05]  /*0720*/  @!P0 BRA `(.L_x_11) ;  /* 0x0000000800a88947 */ /* 0x000fea0003800000 */
[----:B------:R-:W-:Y:S01]  /*0730*/  HFMA2 R7, -RZ, RZ, 0, 0 ;  /* 0x00000000ff077431 */ /* 0x000fe200000001ff */
[----:B------:R-:W-:Y:S01]  /*0740*/  BSSY.RECONVERGENT B0, `(.L_x_12) ;  /* 0x00000a7000007945 */ /* 0x000fe20003800200 */
[----:B------:R-:W-:Y:S02]  /*0750*/  IMAD R6, R3, R8, 0x7 ;  /* 0x0000000703067424 */ /* 0x000fe400078e0208 */
[----:B--2---:R-:W-:Y:S02]  /*0760*/  IMAD.MOV R14, RZ, RZ, -R3 ;  /* 0x000000ffff0e7224 */ /* 0x004fe400078e0a03 */
[----:B------:R-:W-:-:S07]  /*0770*/  IMAD.MOV.U32 R5, RZ, RZ, 0x1 ;  /* 0x00000001ff057424 */ /* 0x000fce00078e00ff */
.L_x_13:
[----:B------:R-:W-:Y:S01]  /*0780*/  ISETP.NE.AND P3, PT, R14, RZ, PT ;  /* 0x000000ff0e00720c */ /* 0x000fe20003f65270 */
[C---:B------:R-:W-:Y:S02]  /*0790*/  VIADD R8, R7.reuse, 0x1 ;  /* 0x0000000107087836 */ /* 0x040fe40000000000 */
[----:B01----:R-:W-:-:S03]  /*07a0*/  VIADD R16, R7, 0x2 ;  /* 0x0000000207107836 */ /* 0x003fc60000000000 */
[C---:B------:R-:W-:Y:S02]  /*07b0*/  ISETP.NE.AND P0, PT, R3.reuse, R8, PT ;  /* 0x000000080300720c */ /* 0x040fe40003f05270 */
[----:B------:R-:W-:-:S05]  /*07c0*/  ISETP.NE.AND P6, PT, R3, R16, PT ;  /* 0x000000100300720c */ /* 0x000fca0003fc5270 */
[----:B------:R-:W0:Y:S01]  /*07d0*/  @P3 LDC.64 R10, c[0x0][0x3a0] ;  /* 0x0000e800ff0a3b82 */ /* 0x000e220000000a00 */
[----:B------:R-:W-:-:S07]  /*07e0*/  @P3 IADD3 R17, PT, PT, R6, -0x7, RZ ;  /* 0xfffffff906113810 */ /* 0x000fce0007ffe0ff */
[----:B------:R-:W1:Y:S01]  /*07f0*/  @P0 LDC.64 R8, c[0x0][0x3a0] ;  /* 0x0000e800ff080b82 */ /* 0x000e620000000a00 */
[----:B------:R-:W-:Y:S02]  /*0800*/  VIADD R18, R7, 0x3 ;  /* 0x0000000307127836 */ /* 0x000fe40000000000 */
[----:B0-----:R-:W-:-:S05]  /*0810*/  @P3 IMAD.WIDE.U32 R16, R17, 0x4, R10 ;  /* 0x0000000411103825 */ /* 0x001fca00078e000a */
[----:B------:R-:W0:Y:S01]  /*0820*/  @P6 LDC.64 R10, c[0x0][0x3a0] ;  /* 0x0000e800ff0a6b82 */ /* 0x000e220000000a00 */
[----:B------:R2:W3:Y:S01]  /*0830*/  @P3 LDG.E R15, desc[UR4][R16.64] ;  /* 0x00000004100f3981 */ /* 0x0004e2000c1e1900 */
[----:B------:R-:W-:Y:S01]  /*0840*/  @P0 VIADD R19, R6, 0xfffffffa ;  /* 0xfffffffa06130836 */ /* 0x000fe20000000000 */
[----:B------:R-:W-:-:S03]  /*0850*/  ISETP.NE.AND P4, PT, R3, R18, PT ;  /* 0x000000120300720c */ /* 0x000fc60003f85270 */
[----:B-1----:R-:W-:-:S06]  /*0860*/  @P0 IMAD.WIDE.U32 R18, R19, 0x4, R8 ;  /* 0x0000000413120825 */ /* 0x002fcc00078e0008 */
[----:B------:R-:W5:Y:S01]  /*0870*/  @P0 LDG.E R18, desc[UR4][R18.64] ;  /* 0x0000000412120981 */ /* 0x000f62000c1e1900 */
[----:B------:R-:W-:-:S03]  /*0880*/  @P6 IADD3 R21, PT, PT, R6, -0x5, RZ ;  /* 0xfffffffb06156810 */ /* 0x000fc60007ffe0ff */
[----:B------:R-:W1:Y:S02]  /*0890*/  @P4 LDC.64 R8, c[0x0][0x3a0] ;  /* 0x0000e800ff084b82 */ /* 0x000e640000000a00 */
[----:B0-----:R-:W-:-:S06]  /*08a0*/  @P6 IMAD.WIDE.U32 R10, R21, 0x4, R10 ;  /* 0x00000004150a6825 */ /* 0x001fcc00078e000a */
[----:B------:R0:W4:Y:S01]  /*08b0*/  @P6 LDG.E R11, desc[UR4][R10.64] ;  /* 0x000000040a0b6981 */ /* 0x000122000c1e1900 */
[----:B--2---:R-:W-:-:S04]  /*08c0*/  @P4 VIADD R17, R6, 0xfffffffc ;  /* 0xfffffffc06114836 */ /* 0x004fc80000000000 */
[----:B-1----:R-:W-:-:S05]  /*08d0*/  @P4 IMAD.WIDE.U32 R8, R17, 0x4, R8 ;  /* 0x0000000411084825 */ /* 0x002fca00078e0008 */
[----:B------:R1:W2:Y:S01]  /*08e0*/  @P4 LDG.E R16, desc[UR4][R8.64] ;  /* 0x0000000408104981 */ /* 0x0002a2000c1e1900 */
[----:B------:R-:W-:Y:S01]  /*08f0*/  VIADD R20, R7, 0x4 ;  /* 0x0000000407147836 */ /* 0x000fe20000000000 */
[----:B---3--:R-:W-:Y:S01]  /*0900*/  ISETP.NE.OR P5, PT, R15, RZ, !P3 ;  /* 0x000000ff0f00720c */ /* 0x008fe20005fa5670 */
[----:B------:R-:W-:-:S12]  /*0910*/  @P3 VIADD R15, R5, 0x1 ;  /* 0x00000001050f3836 */ /* 0x000fd80000000000 */
[----:B------:R-:W-:Y:S02]  /*0920*/  @!P5 IADD3 R15, PT, PT, R5, RZ, RZ ;  /* 0x000000ff050fd210 */ /* 0x000fe40007ffe0ff */
[----:B------:R-:W-:-:S03]  /*0930*/  ISETP.NE.AND P5, PT, R3, R20, PT ;  /* 0x000000140300720c */ /* 0x000fc60003fa5270 */
[----:B------:R-:W-:Y:S01]  /*0940*/  @P3 IMAD.MOV.U32 R5, RZ, RZ, R15 ;  /* 0x000000ffff053224 */ /* 0x000fe200078e000f */
[----:B-----5:R-:W-:Y:S01]  /*0950*/  ISETP.NE.OR P3, PT, R18, RZ, !P0 ;  /* 0x000000ff1200720c */ /* 0x020fe20004765670 */
[----:B------:R-:W-:-:S03]  /*0960*/  VIADD R18, R7, 0x5 ;  /* 0x0000000507127836 */ /* 0x000fc60000000000 */
[----:B0-----:R-:W-:-:S05]  /*0970*/  @P0 IADD3 R10, PT, PT, R5, 0x1, RZ ;  /* 0x00000001050a0810 */ /* 0x001fca0007ffe0ff */
[----:B-1----:R-:W0:Y:S01]  /*0980*/  @P5 LDC.64 R8, c[0x0][0x3a0] ;  /* 0x0000e800ff085b82 */ /* 0x002e220000000a00 */
[----:B------:R-:W-:-:S03]  /*0990*/  @P5 VIADD R19, R6, 0xfffffffd ;  /* 0xfffffffd06135836 */ /* 0x000fc60000000000 */
[----:B------:R-:W-:Y:S01]  /*09a0*/  @!P3 IMAD.MOV R10, RZ, RZ, R5 ;  /* 0x000000ffff0ab224 */ /* 0x000fe200078e0205 */
[----:B------:R-:W-:Y:S01]  /*09b0*/  ISETP.NE.AND P3, PT, R3, R18, PT ;  /* 0x000000120300720c */ /* 0x000fe20003f65270 */
[----:B------:R-:W-:-:S03]  /*09c0*/  VIADD R18, R7, 0x6 ;  /* 0x0000000607127836 */ /* 0x000fc60000000000 */
[----:B------:R-:W-:Y:S02]  /*09d0*/  @P0 MOV R5, R10 ;  /* 0x0000000a00050202 */ /* 0x000fe40000000f00 */
[----:B----4-:R-:W-:-:S03]  /*09e0*/  ISETP.NE.OR P0, PT, R11, RZ, !P6 ;  /* 0x000000ff0b00720c */ /* 0x010fc60007705670 */
[----:B------:R-:W-:-:S04]  /*09f0*/  @P6 VIADD R15, R5, 0x1 ;  /* 0x00000001050f6836 */ /* 0x000fc80000000000 */
[----:B------:R-:W1:Y:S06]  /*0a00*/  @P3 LDC.64 R10, c[0x0][0x3a0] ;  /* 0x0000e800ff0a3b82 */ /* 0x000e6c0000000a00 */
[----:B------:R-:W-:Y:S02]  /*0a10*/  @!P0 IADD3 R15, PT, PT, R5, RZ, RZ ;  /* 0x000000ff050f8210 */ /* 0x000fe40007ffe0ff */
[----:B------:R-:W-:Y:S01]  /*0a20*/  ISETP.NE.AND P0, PT, R3, R18, PT ;  /* 0x000000120300720c */ /* 0x000fe20003f05270 */
[----:B0-----:R-:W-:-:S04]  /*0a30*/  @P5 IMAD.WIDE.U32 R18, R19, 0x4, R8 ;  /* 0x0000000413125825 */ /* 0x001fc800078e0008 */
[----:B------:R-:W-:Y:S01]  /*0a40*/  @P6 IMAD.MOV.U32 R5, RZ, RZ, R15 ;  /* 0x000000ffff056224 */ /* 0x000fe200078e000f */
[----:B--2---:R-:W-:Y:S01]  /*0a50*/  ISETP.NE.OR P6, PT, R16, RZ, !P4 ;  /* 0x000000ff1000720c */ /* 0x004fe200067c5670 */
[----:B------:R0:W2:Y:S01]  /*0a60*/  @P5 LDG.E R15, desc[UR4][R18.64] ;  /* 0x00000004120f5981 */ /* 0x0000a2000c1e1900 */
[----:B------:R-:W-:Y:S01]  /*0a70*/  IADD3 R20, PT, PT, R7, 0x7, RZ ;  /* 0x0000000707147810 */ /* 0x000fe20007ffe0ff */
[----:B------:R-:W-:Y:S01]  /*0a80*/  @P4 VIADD R16, R5, 0x1 ;  /* 0x0000000105104836 */ /* 0x000fe20000000000 */
[----:B------:R-:W-:-:S03]  /*0a90*/  @P3 IADD3 R21, PT, PT, R6, -0x2, RZ ;  /* 0xfffffffe06153810 */ /* 0x000fc60007ffe0ff */
[----:B------:R-:W3:Y:S06]  /*0aa0*/  @P0 LDC.64 R8, c[0x0][0x3a0] ;  /* 0x0000e800ff080b82 */ /* 0x000eec0000000a00 */
[----:B------:R-:W-:Y:S01]  /*0ab0*/  @!P6 IMAD.MOV R16, RZ, RZ, R5 ;  /* 0x000000ffff10e224 */ /* 0x000fe200078e0205 */
[----:B------:R-:W-:Y:S01]  /*0ac0*/  ISETP.NE.AND P6, PT, R3, R20, PT ;  /* 0x000000140300720c */ /* 0x000fe20003fc5270 */
[----:B-1----:R-:W-:Y:S01]  /*0ad0*/  @P3 IMAD.WIDE.U32 R20, R21, 0x4, R10 ;  /* 0x0000000415143825 */ /* 0x002fe200078e000a */
[----:B------:R-:W-:-:S05]  /*0ae0*/  @P0 IADD3 R17, PT, PT, R6, -0x1, RZ ;  /* 0xffffffff06110810 */ /* 0x000fca0007ffe0ff */
[----:B------:R-:W4:Y:S06]  /*0af0*/  @P3 LDG.E R20, desc[UR4][R20.64] ;  /* 0x0000000414143981 */ /* 0x000f2c000c1e1900 */
[----:B------:R-:W1:Y:S01]  /*0b00*/  @P6 LDC.64 R10, c[0x0][0x3a0] ;  /* 0x0000e800ff0a6b82 */ /* 0x000e620000000a00 */
[----:B---3--:R-:W-:-:S06]  /*0b10*/  @P0 IMAD.WIDE.U32 R8, R17, 0x4, R8 ;  /* 0x0000000411080825 */ /* 0x008fcc00078e0008 */
[----:B------:R3:W5:Y:S01]  /*0b20*/  @P0 LDG.E R9, desc[UR4][R8.64] ;  /* 0x0000000408090981 */ /* 0x000762000c1e1900 */
[----:B-1----:R-:W-:-:S05]  /*0b30*/  @P6 IMAD.WIDE.U32 R10, R6, 0x4, R10 ;  /* 0x00000004060a6825 */ /* 0x002fca00078e000a */
[----:B------:R1:W5:Y:S01]  /*0b40*/  @P6 LDG.E R17, desc[UR4][R10.64] ;  /* 0x000000040a116981 */ /* 0x000362000c1e1900 */
[----:B------:R-:W-:Y:S01]  /*0b50*/  @P4 IMAD.MOV.U32 R5, RZ, RZ, R16 ;  /* 0x000000ffff054224 */ /* 0x000fe200078e0010 */
[C---:B------:R-:W-:Y:S01]  /*0b60*/  IADD3 R16, PT, PT, R7.reuse, 0x8, RZ ;  /* 0x0000000807107810 */ /* 0x040fe20007ffe0ff */
[----:B0-----:R-:W-:Y:S01]  /*0b70*/  VIADD R18, R7, 0xb ;  /* 0x0000000b07127836 */ /* 0x001fe20000000000 */
[----:B--2---:R-:W-:Y:S02]  /*0b80*/  ISETP.NE.OR P4, PT, R15, RZ, !P5 ;  /* 0x000000ff0f00720c */ /* 0x004fe40006f85670 */
[----:B------:R-:W-:-:S11]  /*0b90*/  @P5 IADD3 R15, PT, PT, R5, 0x1, RZ ;  /* 0x00000001050f5810 */ /* 0x000fd60007ffe0ff */
[----:B------:R-:W-:-:S04]  /*0ba0*/  @!P4 IMAD.MOV R15, RZ, RZ, R5 ;  /* 0x000000ffff0fc224 */ /* 0x000fc800078e0205 */
[----:B------:R-:W-:Y:S01]  /*0bb0*/  @P5 IMAD.MOV.U32 R5, RZ, RZ, R15 ;  /* 0x000000ffff055224 */ /* 0x000fe200078e000f */
[----:B------:R-:W-:Y:S02]  /*0bc0*/  ISETP.NE.AND P5, PT, R3, R16, PT ;  /* 0x000000100300720c */ /* 0x000fe40003fa5270 */
[----:B----4-:R-:W-:Y:S02]  /*0bd0*/  ISETP.NE.OR P4, PT, R20, RZ, !P3 ;  /* 0x000000ff1400720c */ /* 0x010fe40005f85670 */
[----:B---3--:R-:W-:Y:S02]  /*0be0*/  @P3 IADD3 R8, PT, PT, R5, 0x1, RZ ;  /* 0x0000000105083810 */ /* 0x008fe40007ffe0ff */
[----:B------:R-:W-:-:S07]  /*0bf0*/  IADD3 R16, PT, PT, R7, 0x9, RZ ;  /* 0x0000000907107810 */ /* 0x000fce0007ffe0ff */
[----:B-1----:R-:W0:Y:S02]  /*0c00*/  @P5 LDC.64 R10, c[0x0][0x3a0] ;  /* 0x0000e800ff0a5b82 */ /* 0x002e240000000a00 */
[----:B------:R-:W-:Y:S01]  /*0c10*/  @!P4 IMAD.MOV R8, RZ, RZ, R5 ;  /* 0x000000ffff08c224 */ /* 0x000fe200078e0205 */
[----:B-----5:R-:W-:-:S03]  /*0c20*/  ISETP.NE.OR P4, PT, R9, RZ, !P0 ;  /* 0x000000ff0900720c */ /* 0x020fc60004785670 */
[----:B------:R-:W-:Y:S01]  /*0c30*/  @P3 IMAD.MOV.U32 R5, RZ, RZ, R8 ;  /* 0x000000ffff053224 */ /* 0x000fe200078e0008 */
[----:B------:R-:W-:Y:S01]  /*0c40*/  ISETP.NE.AND P3, PT, R3, R16, PT ;  /* 0x000000100300720c */ /* 0x000fe20003f65270 */
[----:B------:R-:W-:-:S03]  /*0c50*/  VIADD R16, R7, 0xa ;  /* 0x0000000a07107836 */ /* 0x000fc60000000000 */
[----:B------:R-:W-:-:S05]  /*0c60*/  @P0 IADD3 R15, PT, PT, R5, 0x1, RZ ;  /* 0x00000001050f0810 */ /* 0x000fca0007ffe0ff */
[----:B------:R-:W-:-:S04]  /*0c70*/  @!P4 IADD3 R15, PT, PT, R5, RZ, RZ ;  /* 0x000000ff050fc210 */ /* 0x000fc80007ffe0ff */
[----:B------:R-:W1:Y:S01]  /*0c80*/  @P3 LDC.64 R8, c[0x0][0x3a0] ;  /* 0x0000e800ff083b82 */ /* 0x000e620000000a00 */
[----:B------:R-:W-:Y:S01]  /*0c90*/  ISETP.NE.AND P4, PT, R3, R16, PT ;  /* 0x000000100300720c */ /* 0x000fe20003f85270 */
[----:B------:R-:W-:Y:S01]  /*0ca0*/  @P0 IMAD.MOV.U32 R5, RZ, RZ, R15 ;  /* 0x000000ffff050224 */ /* 0x000fe200078e000f */
[----:B------:R-:W-:Y:S02]  /*0cb0*/  ISETP.NE.OR P0, PT, R17, RZ, !P6 ;  /* 0x000000ff1100720c */ /* 0x000fe40007705670 */
[----:B------:R-:W-:Y:S02]  /*0cc0*/  @P5 IADD3 R17, PT, PT, R6, 0x1, RZ ;  /* 0x0000000106115810 */ /* 0x000fe40007ffe0ff */
[----:B------:R-:W-:-:S03]  /*0cd0*/  @P6 IADD3 R15, PT, PT, R5, 0x1, RZ ;  /* 0x00000001050f6810 */ /* 0x000fc60007ffe0ff */
[----:B0-----:R-:W-:-:S04]  /*0ce0*/  @P5 IMAD.WIDE.U32 R16, R17, 0x4, R10 ;  /* 0x0000000411105825 */ /* 0x001fc800078e000a */
[----:B------:R-:W0:Y:S02]  /*0cf0*/  @P4 LDC.64 R10, c[0x0][0x3a0] ;  /* 0x0000e800ff0a4b82 */ /* 0x000e240000000a00 */
[----:B------:R-:W2:Y:S01]  /*0d00*/  @P5 LDG.E R16, desc[UR4][R16.64] ;  /* 0x0000000410105981 */ /* 0x000ea2000c1e1900 */
[----:B------:R-:W-:Y:S01]  /*0d10*/  @!P0 IMAD.MOV R15, RZ, RZ, R5 ;  /* 0x000000ffff0f8224 */ /* 0x000fe200078e0205 */
[----:B------:R-:W-:Y:S02]  /*0d20*/  @P3 IADD3 R19, PT, PT, R6, 0x2, RZ ;  /* 0x0000000206133810 */ /* 0x000fe40007ffe0ff */
[----:B------:R-:W-:-:S03]  /*0d30*/  ISETP.NE.AND P0, PT, R3, R18, PT ;  /* 0x000000120300720c */ /* 0x000fc60003f05270 */
[----:B-1----:R-:W-:-:S06]  /*0d40*/  @P3 IMAD.WIDE.U32 R18, R19, 0x4, R8 ;  /* 0x0000000413123825 */ /* 0x002fcc00078e0008 */
[----:B------:R-:W3:Y:S01]  /*0d50*/  @P3 LDG.E R18, desc[UR4][R18.64] ;  /* 0x0000000412123981 */ /* 0x000ee2000c1e1900 */
[----:B------:R-:W-:-:S03]  /*0d60*/  @P4 VIADD R21, R6, 0x3 ;  /* 0x0000000306154836 */ /* 0x000fc60000000000 */
[----:B------:R-:W1:Y:S01]  /*0d70*/  @P0 LDC.64 R8, c[0x0][0x3a0] ;  /* 0x0000e800ff080b82 */ /* 0x000e620000000a00 */
[----:B0-----:R-:W-:-:S06]  /*0d80*/  @P4 IMAD.WIDE.U32 R10, R21, 0x4, R10 ;  /* 0x00000004150a4825 */ /* 0x001fcc00078e000a */
[----:B------:R0:W4:Y:S01]  /*0d90*/  @P4 LDG.E R11, desc[UR4][R10.64] ;  /* 0x000000040a0b4981 */ /* 0x000122000c1e1900 */
[----:B------:R-:W-:-:S05]  /*0da0*/  @P0 IADD3 R21, PT, PT, R6, 0x4, RZ ;  /* 0x0000000406150810 */ /* 0x000fca0007ffe0ff */
[----:B-1----:R-:W-:-:S05]  /*0db0*/  @P0 IMAD.WIDE.U32 R8, R21, 0x4, R8 ;  /* 0x0000000415080825 */ /* 0x002fca00078e0008 */
[----:B------:R1:W5:Y:S01]  /*0dc0*/  @P0 LDG.E R17, desc[UR4][R8.64] ;  /* 0x0000000408110981 */ /* 0x000362000c1e1900 */
[----:B------:R-:W-:-:S05]  /*0dd0*/  @P6 IMAD.MOV.U32 R5, RZ, RZ, R15 ;  /* 0x000000ffff056224 */ /* 0x000fca00078e000f */
[----:B------:R-:W-:Y:S02]  /*0de0*/  @P5 IADD3 R15, PT, PT, R5, 0x1, RZ ;  /* 0x00000001050f5810 */ /* 0x000fe40007ffe0ff */
[----:B--2---:R-:W-:Y:S02]  /*0df0*/  ISETP.NE.OR P6, PT, R16, RZ, !P5 ;  /* 0x000000ff1000720c */ /* 0x004fe40006fc5670 */
[----:B------:R-:W-:-:S11]  /*0e00*/  IADD3 R16, PT, PT, R7, 0xc, RZ ;  /* 0x0000000c07107810 */ /* 0x000fd60007ffe0ff */
[----:B------:R-:W-:Y:S01]  /*0e10*/  @!P6 IMAD.MOV R15, RZ, RZ, R5 ;  /* 0x000000ffff0fe224 */ /* 0x000fe200078e0205 */
[----:B---3--:R-:W-:-:S03]  /*0e20*/  ISETP.NE.OR P6, PT, R18, RZ, !P3 ;  /* 0x000000ff1200720c */ /* 0x008fc60005fc5670 */
[----:B------:R-:W-:Y:S01]  /*0e30*/  @P5 IMAD.MOV.U32 R5, RZ, RZ, R15 ;  /* 0x000000ffff055224 */ /* 0x000fe200078e000f */
[----:B------:R-:W-:Y:S02]  /*0e40*/  ISETP.NE.AND P5, PT, R3, R16, PT ;  /* 0x000000100300720c */ /* 0x000fe40003fa5270 */
[----:B------:R-:W-:Y:S02]  /*0e50*/  IADD3 R16, PT, PT, R7, 0xd, RZ ;  /* 0x0000000d07107810 */ /* 0x000fe40007ffe0ff */
[----:B0-----:R-:W-:-:S05]  /*0e60*/  @P3 IADD3 R10, PT, PT, R5, 0x1, RZ ;  /* 0x00000001050a3810 */ /* 0x001fca0007ffe0ff */
[----:B------:R-:W-:Y:S01]  /*0e70*/  @!P6 IMAD.MOV R10, RZ, RZ, R5 ;  /* 0x000000ffff0ae224 */ /* 0x000fe200078e0205 */
[----:B----4-:R-:W-:-:S03]  /*0e80*/  ISETP.NE.OR P6, PT, R11, RZ, !P4 ;  /* 0x000000ff0b00720c */ /* 0x010fc600067c5670 */
[----:B------:R-:W-:Y:S01]  /*0e90*/  @P3 IMAD.MOV.U32 R5, RZ, RZ, R10 ;  /* 0x000000ffff053224 */ /* 0x000fe200078e000a */
[----:B------:R-:W-:Y:S01]  /*0ea0*/  ISETP.NE.AND P3, PT, R3, R16, PT ;  /* 0x000000100300720c */ /* 0x000fe20003f65270 */
[----:B-1----:R-:W0:Y:S01]  /*0eb0*/  @P5 LDC.64 R8, c[0x0][0x3a0] ;  /* 0x0000e800ff085b82 */ /* 0x002e220000000a00 */
[----:B------:R-:W-:Y:S02]  /*0ec0*/  IADD3 R10, PT, PT, R7, 0xe, RZ ;  /* 0x0000000e070a7810 */ /* 0x000fe40007ffe0ff */
[----:B------:R-:W-:Y:S02]  /*0ed0*/  @P4 IADD3 R11, PT, PT, R5, 0x1, RZ ;  /* 0x00000001050b4810 */ /* 0x000fe40007ffe0ff */
[----:B------:R-:W-:Y:S02]  /*0ee0*/  IADD3 R16, PT, PT, R7, 0xf, RZ ;  /* 0x0000000f07107810 */ /* 0x000fe40007ffe0ff */
[----:B------:R-:W-:Y:S01]  /*0ef0*/  @P5 IADD3 R19, PT, PT, R6, 0x5, RZ ;  /* 0x0000000506135810 */ /* 0x000fe20007ffe0ff */
[----:B------:R-:W-:Y:S01]  /*0f00*/  @!P6 IMAD.MOV R11, RZ, RZ, R5 ;  /* 0x000000ffff0be224 */ /* 0x000fe200078e0205 */
[----:B------:R-:W-:-:S03]  /*0f10*/  ISETP.NE.AND P6, PT, R3, R10, PT ;  /* 0x0000000a0300720c */ /* 0x000fc60003fc5270 */
[----:B------:R-:W-:Y:S01]  /*0f20*/  @P4 IMAD.MOV.U32 R5, RZ, RZ, R11 ;  /* 0x000000ffff054224 */ /* 0x000fe200078e000b */
[----:B-----5:R-:W-:Y:S01]  /*0f30*/  ISETP.NE.OR P4, PT, R17, RZ, !P0 ;  /* 0x000000ff1100720c */ /* 0x020fe20004785670 */
[----:B------:R-:W1:Y:S02]  /*0f40*/  @P3 LDC.64 R10, c[0x0][0x3a0] ;  /* 0x0000e800ff0a3b82 */ /* 0x000e640000000a00 */
[----:B------:R-:W-:Y:S01]  /*0f50*/  @P0 VIADD R15, R5, 0x1 ;  /* 0x00000001050f0836 */ /* 0x000fe20000000000 */
[----:B------:R-:W-:Y:S01]  /*0f60*/  @P3 IADD3 R17, PT, PT, R6, 0x6, RZ ;  /* 0x0000000606113810 */ /* 0x000fe20007ffe0ff */
[----:B0-----:R-:W-:-:S04]  /*0f70*/  @P5 IMAD.WIDE.U32 R18, R19, 0x4, R8 ;  /* 0x0000000413125825 */ /* 0x001fc800078e0008 */
[----:B------:R-:W0:Y:S04]  /*0f80*/  @P6 LDC.64 R8, c[0x0][0x3a0] ;  /* 0x0000e800ff086b82 */ /* 0x000e280000000a00 */
[----:B------:R-:W-:Y:S01]  /*0f90*/  @!P4 IMAD.MOV R15, RZ, RZ, R5 ;  /* 0x000000ffff0fc224 */ /* 0x000fe200078e0205 */
[----:B------:R-:W-:Y:S01]  /*0fa0*/  ISETP.NE.AND P4, PT, R3, R16, PT ;  /* 0x000000100300720c */ /* 0x000fe20003f85270 */
[----:B------:R-:W2:Y:S01]  /*0fb0*/  @P5 LDG.E R18, desc[UR4][R18.64] ;  /* 0x0000000412125981 */ /* 0x000ea2000c1e1900 */
[----:B-1----:R-:W-:-:S11]  /*0fc0*/  @P3 IMAD.WIDE.U32 R16, R17, 0x4, R10 ;  /* 0x0000000411103825 */ /* 0x002fd600078e000a */
[----:B------:R-:W1:Y:S01]  /*0fd0*/  @P4 LDC.64 R10, c[0x0][0x3a0] ;  /* 0x0000e800ff0a4b82 */ /* 0x000e620000000a00 */
[C---:B------:R-:W-:Y:S01]  /*0fe0*/  @P6 VIADD R21, R6.reuse, 0x7 ;  /* 0x0000000706156836 */ /* 0x040fe20000000000 */
[----:B------:R-:W3:Y:S03]  /*0ff0*/  @P3 LDG.E R16, desc[UR4][R16.64] ;  /* 0x0000000410103981 */ /* 0x000ee6000c1e1900 */
[----:B0-----:R-:W-:Y:S01]  /*1000*/  @P6 IMAD.WIDE.U32 R8, R21, 0x4, R8 ;  /* 0x0000000415086825 */ /* 0x001fe200078e0008 */
[----:B------:R-:W-:-:S05]  /*1010*/  @P4 IADD3 R21, PT, PT, R6, 0x8, RZ ;  /* 0x0000000806154810 */ /* 0x000fca0007ffe0ff */
[----:B------:R-:W4:Y:S01]  /*1020*/  @P6 LDG.E R8, desc[UR4][R8.64] ;  /* 0x0000000408086981 */ /* 0x000f22000c1e1900 */
[----:B-1----:R-:W-:-:S06]  /*1030*/  @P4 IMAD.WIDE.U32 R10, R21, 0x4, R10 ;  /* 0x00000004150a4825 */ /* 0x002fcc00078e000a */
[----:B------:R-:W5:Y:S01]  /*1040*/  @P4 LDG.E R10, desc[UR4][R10.64] ;  /* 0x000000040a0a4981 */ /* 0x000f62000c1e1900 */
[----:B------:R-:W-:Y:S01]  /*1050*/  @P0 IMAD.MOV.U32 R5, RZ, RZ, R15 ;  /* 0x000000ffff050224 */ /* 0x000fe200078e000f */
[----:B------:R-:W-:Y:S01]  /*1060*/  IADD3 R14, PT, PT, R14, 0x10, RZ ;  /* 0x000000100e0e7810 */ /* 0x000fe20007ffe0ff */
[----:B------:R-:W-:Y:S01]  /*1070*/  VIADD R7, R7, 0x10 ;  /* 0x0000001007077836 */ /* 0x000fe20000000000 */
[----:B------:R-:W-:Y:S02]  /*1080*/  IADD3 R6, PT, PT, R6, 0x10, RZ ;  /* 0x0000001006067810 */ /* 0x000fe40007ffe0ff */
[----:B------:R-:W-:Y:S02]  /*1090*/  @P5 IADD3 R15, PT, PT, R5, 0x1, RZ ;  /* 0x00000001050f5810 */ /* 0x000fe40007ffe0ff */
[----:B--2---:R-:W-:-:S13]  /*10a0*/  ISETP.NE.OR P0, PT, R18, RZ, !P5 ;  /* 0x000000ff1200720c */ /* 0x004fda0006f05670 */
[----:B------:R-:W-:Y:S01]  /*10b0*/  @!P0 IMAD.MOV R15, RZ, RZ, R5 ;  /* 0x000000ffff0f8224 */ /* 0x000fe200078e0205 */
[----:B---3--:R-:W-:-:S04]  /*10c0*/  ISETP.NE.OR P0, PT, R16, RZ, !P3 ;  /* 0x000000ff1000720c */ /* 0x008fc80005f05670 */
[----:B------:R-:W-:-:S05]  /*10d0*/  @P5 MOV R5, R15 ;  /* 0x0000000f00055202 */ /* 0x000fca0000000f00 */
[----:B------:R-:W-:Y:S01]  /*10e0*/  @P3 VIADD R15, R5, 0x1 ;  /* 0x00000001050f3836 */ /* 0x000fe20000000000 */
[----:B----4-:R-:W-:-:S03]  /*10f0*/  ISETP.NE.OR P5, PT, R8, RZ, !P6 ;  /* 0x000000ff0800720c */ /* 0x010fc600077a5670 */
[----:B------:R-:W-:Y:S02]  /*1100*/  @!P0 IADD3 R15, PT, PT, R5, RZ, RZ ;  /* 0x000000ff050f8210 */ /* 0x000fe40007ffe0ff */
[----:B------:R-:W-:-:S03]  /*1110*/  ISETP.NE.AND P0, PT, R7, R0, PT ;  /* 0x000000000700720c */ /* 0x000fc60003f05270 */
[----:B------:R-:W-:-:S05]  /*1120*/  @P3 IMAD.MOV.U32 R5, RZ, RZ, R15 ;  /* 0x000000ffff053224 */ /* 0x000fca00078e000f */
[----:B------:R-:W-:Y:S01]  /*1130*/  @P6 IADD3 R8, PT, PT, R5, 0x1, RZ ;  /* 0x0000000105086810 */ /* 0x000fe20007ffe0ff */
[----:B------:R-:W-:Y:S01]  /*1140*/  @!P5 IMAD.MOV R8, RZ, RZ, R5 ;  /* 0x000000ffff08d224 */ /* 0x000fe200078e0205 */
[----:B-----5:R-:W-:-:S04]  /*1150*/  ISETP.NE.OR P3, PT, R10, RZ, !P4 ;  /* 0x000000ff0a00720c */ /* 0x020fc80006765670 */
[----:B------:R-:W-:-:S04]  /*1160*/  @P6 MOV R5, R8 ;  /* 0x0000000800056202 */ /* 0x000fc80000000f00 */
[----:B------:R-:W-:-:S05]  /*1170*/  @P4 IADD3 R8, PT, PT, R5, 0x1, RZ ;  /* 0x0000000105084810 */ /* 0x000fca0007ffe0ff */
[----:B------:R-:W-:-:S04]  /*1180*/  @!P3 IMAD.MOV R8, RZ, RZ, R5 ;  /* 0x000000ffff08b224 */ /* 0x000fc800078e0205 */
[----:B------:R-:W-:Y:S01]  /*1190*/  @P4 IMAD.MOV.U32 R5, RZ, RZ, R8 ;  /* 0x000000ffff054224 */ /* 0x000fe200078e0008 */
[----:B------:R-:W-:Y:S06]  /*11a0*/  @P0 BRA `(.L_x_13) ;  /* 0xfffffff400740947 */ /* 0x000fec000383ffff */
[----:B------:R-:W-:Y:S05]  /*11b0*/  BSYNC.RECONVERGENT B0 ;  /* 0x0000000000007941 */ /* 0x000fea0003800200 */
.L_x_12:
[----:B------:R-:W-:-:S07]  /*11c0*/  IMAD.MOV.U32 R6, RZ, RZ, R0 ;  /* 0x000000ffff067224 */ /* 0x000fce00078e0000 */
.L_x_11:
[----:B------:R-:W-:Y:S01]  /*11d0*/  ISETP.NE.AND P0, PT, R13, RZ, PT ;  /* 0x000000ff0d00720c */ /* 0x000fe20003f05270 */
[----:B------:R-:W-:-:S12]  /*11e0*/  BSSY.RECONVERGENT B0, `(.L_x_14) ;  /* 0x00000b6000007945 */ /* 0x000fd80003800200 */
[----:B------:R-:W-:Y:S05]  /*11f0*/  @!P0 BRA `(.L_x_15) ;  /* 0x0000000800d08947 */ /* 0x000fea0003800000 */
[----:B------:R-:W-:Y:S01]  /*1200*/  BSSY.RECONVERGENT B1, `(.L_x_16) ;  /* 0x000005b000017945 */ /* 0x000fe20003800200 */
[----:B------:R-:W-:-:S03]  /*1210*/  ISETP.NE.AND P0, PT, R12, RZ, PT ;  /* 0x000000ff0c00720c */ /* 0x000fc60003f05270 */
[----:B------:R-:W-:Y:S10]  /*1220*/  @!P1 BRA `(.L_x_17) ;  /* 0x0000000400609947 */ /* 0x000ff40003800000 */
[----:B------:R-:W-:Y:S02]  /*1230*/  ISETP.NE.AND P3, PT, R3, R6, PT ;  /* 0x000000060300720c */ /* 0x000fe40003f65270 */
[----:B--2---:R-:W-:-:S04]  /*1240*/  IADD3 R14, PT, PT, R6, 0x1, RZ ;  /* 0x00000001060e7810 */ /* 0x004fc80007ffe0ff */
[----:B------:R-:W-:-:S07]  /*1250*/  ISETP.NE.AND P5, PT, R3, R14, PT ;  /* 0x0000000e0300720c */ /* 0x000fce0003fa5270 */
[----:B------:R-:W2:Y:S08]  /*1260*/  @P3 LDC R7, c[0x0][0x398] ;  /* 0x0000e600ff073b82 */ /* 0x000eb00000000800 */
[----:B------:R-:W3:Y:S08]  /*1270*/  @P3 LDC.64 R10, c[0x0][0x3a0] ;  /* 0x0000e800ff0a3b82 */ /* 0x000ef00000000a00 */
[----:B------:R-:W5:Y:S08]  /*1280*/  @P5 LDC R15, c[0x0][0x398] ;  /* 0x0000e600ff0f5b82 */ /* 0x000f700000000800 */
[----:B------:R-:W0:Y:S01]  /*1290*/  @P5 LDC.64 R8, c[0x0][0x3a0] ;  /* 0x0000e800ff085b82 */ /* 0x000e220000000a00 */
[----:B--2---:R-:W-:-:S04]  /*12a0*/  @P3 IMAD R7, R3, R7, R6 ;  /* 0x0000000703073224 */ /* 0x004fc800078e0206 */
[----:B---3--:R-:W-:-:S06]  /*12b0*/  @P3 IMAD.WIDE.U32 R10, R7, 0x4, R10 ;  /* 0x00000004070a3825 */ /* 0x008fcc00078e000a */
[----:B------:R-:W2:Y:S01]  /*12c0*/  @P3 LDG.E R10, desc[UR4][R10.64] ;  /* 0x000000040a0a3981 */ /* 0x000ea2000c1e1900 */
[----:B-----5:R-:W-:-:S04]  /*12d0*/  @P5 IMAD R7, R3, R15, R14 ;  /* 0x0000000f03075224 */ /* 0x020fc800078e020e */
[----:B0-----:R-:W-:-:S06]  /*12e0*/  @P5 IMAD.WIDE.U32 R8, R7, 0x4, R8 ;  /* 0x0000000407085825 */ /* 0x001fcc00078e0008 */
[----:B------:R-:W3:Y:S01]  /*12f0*/  @P5 LDG.E R8, desc[UR4][R8.64] ;  /* 0x0000000408085981 */ /* 0x000ee2000c1e1900 */
[C---:B------:R-:W-:Y:S01]  /*1300*/  VIADD R14, R6.reuse, 0x2 ;  /* 0x00000002060e7836 */ /* 0x040fe20000000000 */
[----:B------:R-:W-:Y:S01]  /*1310*/  @P3 IADD3 R7, PT, PT, R5, 0x1, RZ ;  /* 0x0000000105073810 */ /* 0x000fe20007ffe0ff */
[C---:B-1----:R-:W-:Y:S02]  /*1320*/  VIADD R16, R6.reuse, 0x3 ;  /* 0x0000000306107836 */ /* 0x042fe40000000000 */
[----:B------:R-:W-:Y:S01]  /*1330*/  VIADD R18, R6, 0x4 ;  /* 0x0000000406127836 */ /* 0x000fe20000000000 */
[----:B------:R-:W-:-:S13]  /*1340*/  ISETP.NE.AND P6, PT, R3, R14, PT ;  /* 0x0000000e0300720c */ /* 0x000fda0003fc5270 */
[----:B------:R-:W0:Y:S02]  /*1350*/  @P6 LDC R15, c[0x0][0x398] ;  /* 0x0000e600ff0f6b82 */ /* 0x000e240000000800 */
[----:B0-----:R-:W-:Y:S01]  /*1360*/  @P6 IMAD R15, R3, R15, R14 ;  /* 0x0000000f030f6224 */ /* 0x001fe200078e020e */
[----:B--2---:R-:W-:-:S05]  /*1370*/  ISETP.NE.OR P4, PT, R10, RZ, !P3 ;  /* 0x000000ff0a00720c */ /* 0x004fca0005f85670 */
[----:B------:R-:W0:Y:S08]  /*1380*/  @P6 LDC.64 R10, c[0x0][0x3a0] ;  /* 0x0000e800ff0a6b82 */ /* 0x000e300000000a00 */
[----:B------:R-:W-:Y:S02]  /*1390*/  @!P4 IADD3 R7, PT, PT, R5, RZ, RZ ;  /* 0x000000ff0507c210 */ /* 0x000fe40007ffe0ff */
[----:B------:R-:W-:-:S03]  /*13a0*/  ISETP.NE.AND P4, PT, R3, R16, PT ;  /* 0x000000100300720c */ /* 0x000fc60003f85270 */
[----:B------:R-:W-:Y:S01]  /*13b0*/  @P3 IMAD.MOV.U32 R5, RZ, RZ, R7 ;  /* 0x000000ffff053224 */ /* 0x000fe200078e0007 */
[----:B---3--:R-:W-:-:S04]  /*13c0*/  ISETP.NE.OR P3, PT, R8, RZ, !P5 ;  /* 0x000000ff0800720c */ /* 0x008fc80006f65670 */
[----:B------:R-:W-:Y:S01]  /*13d0*/  @P5 IADD3 R17, PT, PT, R5, 0x1, RZ ;  /* 0x0000000105115810 */ /* 0x000fe20007ffe0ff */
[----:B0-----:R-:W-:-:S04]  /*13e0*/  @P6 IMAD.WIDE.U32 R14, R15, 0x4, R10 ;  /* 0x000000040f0e6825 */ /* 0x001fc800078e000a */
[----:B------:R-:W0:Y:S04]  /*13f0*/  @P4 LDC R7, c[0x0][0x398] ;  /* 0x0000e600ff074b82 */ /* 0x000e280000000800 */
[----:B------:R-:W-:Y:S01]  /*1400*/  @!P3 IADD3 R17, PT, PT, R5, RZ, RZ ;  /* 0x000000ff0511b210 */ /* 0x000fe20007ffe0ff */
[----:B------:R-:W2:Y:S01]  /*1410*/  @P6 LDG.E R14, desc[UR4][R14.64] ;  /* 0x000000040e0e6981 */ /* 0x000ea2000c1e1900 */
[C---:B------:R-:W-:Y:S02]  /*1420*/  ISETP.NE.AND P3, PT, R3.reuse, R18, PT ;  /* 0x000000120300720c */ /* 0x040fe40003f65270 */
[----:B------:R-:W1:Y:S11]  /*1430*/  @P4 LDC.64 R8, c[0x0][0x3a0] ;  /* 0x0000e800ff084b82 */ /* 0x000e760000000a00 */
[----:B------:R-:W3:Y:S01]  /*1440*/  @P3 LDC R19, c[0x0][0x398] ;  /* 0x0000e600ff133b82 */ /* 0x000ee20000000800 */
[----:B0-----:R-:W-:-:S07]  /*1450*/  @P4 IMAD R7, R3, R7, R16 ;  /* 0x0000000703074224 */ /* 0x001fce00078e0210 */
[----:B------:R-:W0:Y:S01]  /*1460*/  @P3 LDC.64 R10, c[0x0][0x3a0] ;  /* 0x0000e800ff0a3b82 */ /* 0x000e220000000a00 */
[----:B-1----:R-:W-:-:S06]  /*1470*/  @P4 IMAD.WIDE.U32 R8, R7, 0x4, R8 ;  /* 0x0000000407084825 */ /* 0x002fcc00078e0008 */
[----:B------:R-:W5:Y:S01]  /*1480*/  @P4 LDG.E R8, desc[UR4][R8.64] ;  /* 0x0000000408084981 */ /* 0x000f62000c1e1900 */
[----:B---3--:R-:W-:-:S04]  /*1490*/  @P3 IMAD R7, R3, R19, R18 ;  /* 0x0000001303073224 */ /* 0x008fc800078e0212 */
[----:B0-----:R-:W-:-:S06]  /*14a0*/  @P3 IMAD.WIDE.U32 R10, R7, 0x4, R10 ;  /* 0x00000004070a3825 */ /* 0x001fcc00078e000a */
[----:B------:R-:W3:Y:S01]  /*14b0*/  @P3 LDG.E R10, desc[UR4][R10.64] ;  /* 0x000000040a0a3981 */ /* 0x000ee2000c1e1900 */
[----:B------:R-:W-:-:S05]  /*14c0*/  @P5 IMAD.MOV.U32 R5, RZ, RZ, R17 ;  /* 0x000000ffff055224 */ /* 0x000fca00078e0011 */
[----:B------:R-:W-:Y:S02]  /*14d0*/  @P6 IADD3 R7, PT, PT, R5, 0x1, RZ ;  /* 0x0000000105076810 */ /* 0x000fe40007ffe0ff */
[C---:B------:R-:W-:Y:S01]  /*14e0*/  IADD3 R16, PT, PT, R6.reuse, 0x6, RZ ;  /* 0x0000000606107810 */ /* 0x040fe20007ffe0ff */
[----:B------:R-:W-:Y:S01]  /*14f0*/  VIADD R18, R6, 0x7 ;  /* 0x0000000706127836 */ /* 0x000fe20000000000 */
[----:B--2---:R-:W-:Y:S02]  /*1500*/  ISETP.NE.OR P5, PT, R14, RZ, !P6 ;  /* 0x000000ff0e00720c */ /* 0x004fe400077a5670 */
[----:B------:R-:W-:-:S11]  /*1510*/  IADD3 R14, PT, PT, R6, 0x5, RZ ;  /* 0x00000005060e7810 */ /* 0x000fd60007ffe0ff */
[----:B------:R-:W-:-:S04]  /*1520*/  @!P5 IMAD.MOV R7, RZ, RZ, R5 ;  /* 0x000000ffff07d224 */ /* 0x000fc800078e0205 */
[----:B------:R-:W-:Y:S01]  /*1530*/  @P6 IMAD.MOV.U32 R5, RZ, RZ, R7 ;  /* 0x000000ffff056224 */ /* 0x000fe200078e0007 */
[----:B------:R-:W-:Y:S02]  /*1540*/  ISETP.NE.AND P6, PT, R3, R14, PT ;  /* 0x0000000e0300720c */ /* 0x000fe40003fc5270 */
[----:B-----5:R-:W-:-:S11]  /*1550*/  ISETP.NE.OR P5, PT, R8, RZ, !P4 ;  /* 0x000000ff0800720c */ /* 0x020fd600067a5670 */
[----:B------:R-:W0:Y:S01]  /*1560*/  @P6 LDC R15, c[0x0][0x398] ;  /* 0x0000e600ff0f6b82 */ /* 0x000e220000000800 */
[----:B------:R-:W-:Y:S01]  /*1570*/  @P4 IADD3 R7, PT, PT, R5, 0x1, RZ ;  /* 0x0000000105074810 */ /* 0x000fe20007ffe0ff */
[----:B------:R-:W-:-:S04]  /*1580*/  @!P5 IMAD.MOV R7, RZ, RZ, R5 ;  /* 0x000000ffff07d224 */ /* 0x000fc800078e0205 */
[----:B------:R-:W-:Y:S01]  /*1590*/  @P4 IMAD.MOV.U32 R5, RZ, RZ, R7 ;  /* 0x000000ffff054224 */ /* 0x000fe200078e0007 */
[----:B---3--:R-:W-:Y:S02]  /*15a0*/  ISETP.NE.OR P4, PT, R10, RZ, !P3 ;  /* 0x000000ff0a00720c */ /* 0x008fe40005f85670 */
[----:B------:R-:W-:Y:S01]  /*15b0*/  ISETP.NE.AND P5, PT, R3, R16, PT ;  /* 0x000000100300720c */ /* 0x000fe20003fa5270 */
[----:B------:R-:W1:Y:S01]  /*15c0*/  @P6 LDC.64 R10, c[0x0][0x3a0] ;  /* 0x0000e800ff0a6b82 */ /* 0x000e620000000a00 */
[----:B------:R-:W-:-:S09]  /*15d0*/  @P3 IADD3 R17, PT, PT, R5, 0x1, RZ ;  /* 0x0000000105113810 */ /* 0x000fd20007ffe0ff */
[----:B------:R-:W-:Y:S02]  /*15e0*/  @!P4 IADD3 R17, PT, PT, R5, RZ, RZ ;  /* 0x000000ff0511c210 */ /* 0x000fe40007ffe0ff */
[C---:B------:R-:W-:Y:S01]  /*15f0*/  ISETP.NE.AND P4, PT, R3.reuse, R18, PT ;  /* 0x000000120300720c */ /* 0x040fe20003f85270 */
[----:B------:R-:W2:Y:S01]  /*1600*/  @P5 LDC R7, c[0x0][0x398] ;  /* 0x0000e600ff075b82 */ /* 0x000ea20000000800 */
[----:B0-----:R-:W-:-:S07]  /*1610*/  @P6 IMAD R15, R3, R15, R14 ;  /* 0x0000000f030f6224 */ /* 0x001fce00078e020e */
[----:B------:R-:W0:Y:S01]  /*1620*/  @P5 LDC.64 R8, c[0x0][0x3a0] ;  /* 0x0000e800ff085b82 */ /* 0x000e220000000a00 */
[----:B-1----:R-:W-:-:S07]  /*1630*/  @P6 IMAD.WIDE.U32 R14, R15, 0x4, R10 ;  /* 0x000000040f0e6825 */ /* 0x002fce00078e000a */
[----:B------:R-:W1:Y:S01]  /*1640*/  @P4 LDC R19, c[0x0][0x398] ;  /* 0x0000e600ff134b82 */ /* 0x000e620000000800 */
[----:B------:R-:W3:Y:S07]  /*1650*/  @P6 LDG.E R14, desc[UR4][R14.64] ;  /* 0x000000040e0e6981 */ /* 0x000eee000c1e1900 */
[----:B------:R-:W5:Y:S01]  /*1660*/  @P4 LDC.64 R10, c[0x0][0x3a0] ;  /* 0x0000e800ff0a4b82 */ /* 0x000f620000000a00 */
[----:B--2---:R-:W-:-:S04]  /*1670*/  @P5 IMAD R7, R3, R7, R16 ;  /* 0x0000000703075224 */ /* 0x004fc800078e0210 */
[----:B0-----:R-:W-:-:S06]  /*1680*/  @P5 IMAD.WIDE.U32 R8, R7, 0x4, R8 ;  /* 0x0000000407085825 */ /* 0x001fcc00078e0008 */
[----:B------:R-:W2:Y:S01]  /*1690*/  @P5 LDG.E R8, desc[UR4][R8.64] ;  /* 0x0000000408085981 */ /* 0x000ea2000c1e1900 */
[----:B-1----:R-:W-:-:S04]  /*16a0*/  @P4 IMAD R7, R3, R19, R18 ;  /* 0x0000001303074224 */ /* 0x002fc800078e0212 */
[----:B-----5:R-:W-:-:S06]  /*16b0*/  @P4 IMAD.WIDE.U32 R10, R7, 0x4, R10 ;  /* 0x00000004070a4825 */ /* 0x020fcc00078e000a */
[----:B------:R-:W5:Y:S01]  /*16c0*/  @P4 LDG.E R10, desc[UR4][R10.64] ;  /* 0x000000040a0a4981 */ /* 0x000f62000c1e1900 */
[----:B------:R-:W-:-:S05]  /*16d0*/  @P3 IMAD.MOV.U32 R5, RZ, RZ, R17 ;  /* 0x000000ffff053224 */ /* 0x000fca00078e0011 */
[----:B------:R-:W-:Y:S02]  /*16e0*/  @P6 IADD3 R7, PT, PT, R5, 0x1, RZ ;  /* 0x0000000105076810 */ /* 0x000fe40007ffe0ff */
[----:B------:R-:W-:Y:S02]  /*16f0*/  IADD3 R6, PT, PT, R6, 0x8, RZ ;  /* 0x0000000806067810 */ /* 0x000fe40007ffe0ff */
[----:B---3--:R-:W-:-:S13]  /*1700*/  ISETP.NE.OR P3, PT, R14, RZ, !P6 ;  /* 0x000000ff0e00720c */ /* 0x008fda0007765670 */
[----:B------:R-:W-:Y:S01]  /*1710*/  @!P3 IMAD.MOV R7, RZ, RZ, R5 ;  /* 0x000000ffff07b224 */ /* 0x000fe200078e0205 */
[----:B--2---:R-:W-:-:S04]  /*1720*/  ISETP.NE.OR P3, PT, R8, RZ, !P5 ;  /* 0x000000ff0800720c */ /* 0x004fc80006f65670 */
[----:B------:R-:W-:-:S05]  /*1730*/  @P6 MOV R5, R7 ;  /* 0x0000000700056202 */ /* 0x000fca0000000f00 */
[----:B------:R-:W-:-:S04]  /*1740*/  @P5 VIADD R7, R5, 0x1 ;  /* 0x0000000105075836 */ /* 0x000fc80000000000 */
[----:B------:R-:W-:Y:S02]  /*1750*/  @!P3 IADD3 R7, PT, PT, R5, RZ, RZ ;  /* 0x000000ff0507b210 */ /* 0x000fe40007ffe0ff */
[----:B-----5:R-:W-:-:S03]  /*1760*/  ISETP.NE.OR P6, PT, R10, RZ, !P4 ;  /* 0x000000ff0a00720c */ /* 0x020fc600067c5670 */
[----:B------:R-:W-:-:S05]  /*1770*/  @P5 IMAD.MOV.U32 R5, RZ, RZ, R7 ;  /* 0x000000ffff055224 */ /* 0x000fca00078e0007 */
[----:B------:R-:W-:-:S05]  /*1780*/  @P4 IADD3 R7, PT, PT, R5, 0x1, RZ ;  /* 0x0000000105074810 */ /* 0x000fca0007ffe0ff */
[----:B------:R-:W-:-:S04]  /*1790*/  @!P6 IMAD.MOV R7, RZ, RZ, R5 ;  /* 0x000000ffff07e224 */ /* 0x000fc800078e0205 */
[----:B------:R-:W-:-:S07]  /*17a0*/  @P4 IMAD.MOV.U32 R5, RZ, RZ, R7 ;  /* 0x000000ffff054224 */ /* 0x000fce00078e0007 */
.L_x_17:
[----:B----4-:R-:W-:Y:S05]  /*17b0*/  BSYNC.RECONVERGENT B1 ;  /* 0x0000000000017941 */ /* 0x010fea0003800200 */
.L_x_16:
[----:B------:R-:W-:Y:S05]  /*17c0*/  @!P0 BRA `(.L_x_15) ;  /* 0x00000004005c8947 */ /* 0x000fea0003800000 */
[----:B------:R-:W-:Y:S01]  /*17d0*/  BSSY.RECONVERGENT B1, `(.L_x_18) ;  /* 0x000002f000017945 */ /* 0x000fe20003800200 */
[----:B------:R-:W-:-:S03]  /*17e0*/  ISETP.NE.AND P0, PT, R2, RZ, PT ;  /* 0x000000ff0200720c */ /* 0x000fc60003f05270 */
[----:B------:R-:W-:Y:S10]  /*17f0*/  @!P2 BRA `(.L_x_19) ;  /* 0x0000000000b0a947 */ /* 0x000ff40003800000 */
[----:B------:R-:W-:-:S13]  /*1800*/  ISETP.NE.AND P6, PT, R3, R6, PT ;  /* 0x000000060300720c */ /* 0x000fda0003fc5270 */
[----:B------:R-:W3:Y:S08]  /*1810*/  @P6 LDC R7, c[0x0][0x398] ;  /* 0x0000e600ff076b82 */ /* 0x000ef00000000800 */
[----:B------:R-:W4:Y:S01]  /*1820*/  @P6 LDC.64 R8, c[0x0][0x3a0] ;  /* 0x0000e800ff086b82 */ /* 0x000f220000000a00 */
[----:B---3--:R-:W-:-:S04]  /*1830*/  @P6 IMAD R7, R3, R7, R6 ;  /* 0x0000000703076224 */ /* 0x008fc800078e0206 */
[----:B----4-:R-:W-:-:S06]  /*1840*/  @P6 IMAD.WIDE.U32 R8, R7, 0x4, R8 ;  /* 0x0000000407086825 */ /* 0x010fcc00078e0008 */
[----:B------:R-:W3:Y:S01]  /*1850*/  @P6 LDG.E R8, desc[UR4][R8.64] ;  /* 0x0000000408086981 */ /* 0x000ee2000c1e1900 */
[C---:B--2---:R-:W-:Y:S01]  /*1860*/  IADD3 R14, PT, PT, R6.reuse, 0x1, RZ ;  /* 0x00000001060e7810 */ /* 0x044fe20007ffe0ff */
[C---:B01----:R-:W-:Y:S01]  /*1870*/  VIADD R16, R6.reuse, 0x2 ;  /* 0x0000000206107836 */ /* 0x043fe20000000000 */
[----:B------:R-:W-:Y:S01]  /*1880*/  @P6 IADD3 R7, PT, PT, R5, 0x1, RZ ;  /* 0x0000000105076810 */ /* 0x000fe20007ffe0ff */
[----:B------:R-:W-:Y:S01]  /*1890*/  VIADD R18, R6, 0x3 ;  /* 0x0000000306127836 */ /* 0x000fe20000000000 */
[C---:B------:R-:W-:Y:S02]  /*18a0*/  ISETP.NE.AND P5, PT, R3.reuse, R14, PT ;  /* 0x0000000e0300720c */ /* 0x040fe40003fa5270 */
[----:B------:R-:W-:-:S11]  /*18b0*/  ISETP.NE.AND P4, PT, R3, R16, PT ;  /* 0x000000100300720c */ /* 0x000fd60003f85270 */
[----:B------:R-:W0:Y:S08]  /*18c0*/  @P5 LDC R15, c[0x0][0x398] ;  /* 0x0000e600ff0f5b82 */ /* 0x000e300000000800 */
[----:B------:R-:W1:Y:S08]  /*18d0*/  @P5 LDC.64 R10, c[0x0][0x3a0] ;  /* 0x0000e800ff0a5b82 */ /* 0x000e700000000a00 */
[----:B------:R-:W2:Y:S01]  /*18e0*/  @P4 LDC R17, c[0x0][0x398] ;  /* 0x0000e600ff114b82 */ /* 0x000ea20000000800 */
[----:B0-----:R-:W-:-:S04]  /*18f0*/  @P5 IMAD R15, R3, R15, R14 ;  /* 0x0000000f030f5224 */ /* 0x001fc800078e020e */
[----:B-1----:R-:W-:-:S06]  /*1900*/  @P5 IMAD.WIDE.U32 R14, R15, 0x4, R10 ;  /* 0x000000040f0e5825 */ /* 0x002fcc00078e000a */
[----:B------:R-:W4:Y:S01]  /*1910*/  @P5 LDG.E R14, desc[UR4][R14.64] ;  /* 0x000000040e0e5981 */ /* 0x000f22000c1e1900 */
[----:B--2---:R-:W-:Y:S01]  /*1920*/  @P4 IMAD R17, R3, R17, R16 ;  /* 0x0000001103114224 */ /* 0x004fe200078e0210 */
[----:B---3--:R-:W-:Y:S02]  /*1930*/  ISETP.NE.OR P3, PT, R8, RZ, !P6 ;  /* 0x000000ff0800720c */ /* 0x008fe40007765670 */
[----:B------:R-:W0:Y:S11]  /*1940*/  @P4 LDC.64 R8, c[0x0][0x3a0] ;  /* 0x0000e800ff084b82 */ /* 0x000e360000000a00 */
[----:B------:R-:W-:-:S02]  /*1950*/  @!P3 IADD3 R7, PT, PT, R5, RZ, RZ ;  /* 0x000000ff0507b210 */ /* 0x000fc40007ffe0ff */
[----:B------:R-:W-:-:S13]  /*1960*/  ISETP.NE.AND P3, PT, R3, R18, PT ;  /* 0x000000120300720c */ /* 0x000fda0003f65270 */
[----:B------:R-:W1:Y:S08]  /*1970*/  @P3 LDC R19, c[0x0][0x398] ;  /* 0x0000e600ff133b82 */ /* 0x000e700000000800 */
[----:B------:R-:W2:Y:S01]  /*1980*/  @P3 LDC.64 R10, c[0x0][0x3a0] ;  /* 0x0000e800ff0a3b82 */ /* 0x000ea20000000a00 */
[----:B0-----:R-:W-:-:S06]  /*1990*/  @P4 IMAD.WIDE.U32 R8, R17, 0x4, R8 ;  /* 0x0000000411084825 */ /* 0x001fcc00078e0008 */
[----:B------:R-:W3:Y:S01]  /*19a0*/  @P4 LDG.E R8, desc[UR4][R8.64] ;  /* 0x0000000408084981 */ /* 0x000ee2000c1e1900 */
[----:B-1----:R-:W-:-:S04]  /*19b0*/  @P3 IMAD R17, R3, R19, R18 ;  /* 0x0000001303113224 */ /* 0x002fc800078e0212 */
[----:B--2---:R-:W-:-:S06]  /*19c0*/  @P3 IMAD.WIDE.U32 R10, R17, 0x4, R10 ;  /* 0x00000004110a3825 */ /* 0x004fcc00078e000a */
[----:B------:R-:W2:Y:S01]  /*19d0*/  @P3 LDG.E R10, desc[UR4][R10.64] ;  /* 0x000000040a0a3981 */ /* 0x000ea2000c1e1900 */
[----:B------:R-:W-:Y:S01]  /*19e0*/  @P6 IMAD.MOV.U32 R5, RZ, RZ, R7 ;  /* 0x000000ffff056224 */ /* 0x000fe200078e0007 */
[----:B----4-:R-:W-:-:S04]  /*19f0*/  ISETP.NE.OR P6, PT, R14, RZ, !P5 ;  /* 0x000000ff0e00720c */ /* 0x010fc80006fc5670 */
[----:B------:R-:W-:-:S09]  /*1a00*/  @P5 IADD3 R7, PT, PT, R5, 0x1, RZ ;  /* 0x0000000105075810 */ /* 0x000fd20007ffe0ff */
[----:B------:R-:W-:-:S05]  /*1a10*/  @!P6 IMAD.MOV R7, RZ, RZ, R5 ;  /* 0x000000ffff07e224 */ /* 0x000fca00078e0205 */
[----:B------:R-:W-:-:S05]  /*1a20*/  @P5 MOV R5, R7 ;  /* 0x0000000700055202 */ /* 0x000fca0000000f00 */
[----:B------:R-:W-:Y:S01]  /*1a30*/  @P4 VIADD R7, R5, 0x1 ;  /* 0x0000000105074836 */ /* 0x000fe20000000000 */
[----:B------:R-:W-:Y:S02]  /*1a40*/  IADD3 R6, PT, PT, R6, 0x4, RZ ;  /* 0x0000000406067810 */ /* 0x000fe40007ffe0ff */
[----:B---3--:R-:W-:-:S13]  /*1a50*/  ISETP.NE.OR P6, PT, R8, RZ, !P4 ;  /* 0x000000ff0800720c */ /* 0x008fda00067c5670 */
[----:B------:R-:W-:Y:S02]  /*1a60*/  @!P6 IADD3 R7, PT, PT, R5, RZ, RZ ;  /* 0x000000ff0507e210 */ /* 0x000fe40007ffe0ff */
[----:B--2---:R-:W-:-:S03]  /*1a70*/  ISETP.NE.OR P5, PT, R10, RZ, !P3 ;  /* 0x000000ff0a00720c */ /* 0x004fc60005fa5670 */
[----:B------:R-:W-:-:S05]  /*1a80*/  @P4 IMAD.MOV.U32 R5, RZ, RZ, R7 ;  /* 0x000000ffff054224 */ /* 0x000fca00078e0007 */
[----:B------:R-:W-:-:S05]  /*1a90*/  @P3 IADD3 R7, PT, PT, R5, 0x1, RZ ;  /* 0x0000000105073810 */ /* 0x000fca0007ffe0ff */
[----:B------:R-:W-:-:S04]  /*1aa0*/  @!P5 IMAD.MOV R7, RZ, RZ, R5 ;  /* 0x000000ffff07d224 */ /* 0x000fc800078e0205 */
[----:B------:R-:W-:-:S07]  /*1ab0*/  @P3 IMAD.MOV.U32 R5, RZ, RZ, R7 ;  /* 0x000000ffff053224 */ /* 0x000fce00078e0007 */
.L_x_19:
[----:B------:R-:W-:Y:S05]  /*1ac0*/  BSYNC.RECONVERGENT B1 ;  /* 0x0000000000017941 */ /* 0x000fea0003800200 */
.L_x_18:
[----:B------:R-:W-:Y:S05]  /*1ad0*/  @!P0 BRA `(.L_x_15) ;  /* 0x0000000000988947 */ /* 0x000fea0003800000 */
[----:B------:R-:W-:Y:S01]  /*1ae0*/  ISETP.NE.AND P0, PT, R3, R6, PT ;  /* 0x000000060300720c */ /* 0x000fe20003f05270 */
[----:B------:R-:W-:Y:S01]  /*1af0*/  BSSY.RECONVERGENT B1, `(.L_x_20) ;  /* 0x000000c000017945 */ /* 0x000fe20003800200 */
[----:B------:R-:W-:-:S11]  /*1b00*/  ISETP.NE.AND P3, PT, R2, 0x1, PT ;  /* 0x000000010200780c */ /* 0x000fd60003f65270 */
[----:B------:R-:W-:Y:S05]  /*1b10*/  @!P0 BRA `(.L_x_21) ;  /* 0x0000000000248947 */ /* 0x000fea0003800000 */
[----:B------:R-:W3:Y:S01]  /*1b20*/  LDC.64 R8, c[0x0][0x3a0] ;  /* 0x0000e800ff087b82 */ /* 0x000ee20000000a00 */
[----:B------:R-:W4:Y:S02]  /*1b30*/  LDCU UR6, c[0x0][0x398] ;  /* 0x00007300ff0677ac */ /* 0x000f240008000800 */
[----:B----4-:R-:W-:-:S04]  /*1b40*/  IMAD R7, R3, UR6, R6 ;  /* 0x0000000603077c24 */ /* 0x010fc8000f8e0206 */
[----:B---3--:R-:W-:-:S06]  /*1b50*/  IMAD.WIDE.U32 R8, R7, 0x4, R8 ;  /* 0x0000000407087825 */ /* 0x008fcc00078e0008 */
[----:B------:R-:W3:Y:S01]  /*1b60*/  LDG.E R8, desc[UR4][R8.64] ;  /* 0x0000000408087981 */ /* 0x000ee2000c1e1900 */
[----:B------:R-:W-:Y:S02]  /*1b70*/  IADD3 R7, PT, PT, R5, 0x1, RZ ;  /* 0x0000000105077810 */ /* 0x000fe40007ffe0ff */
[----:B---3--:R-:W-:-:S13]  /*1b80*/  ISETP.NE.AND P0, PT, R8, RZ, PT ;  /* 0x000000ff0800720c */ /* 0x008fda0003f05270 */
[----:B------:R-:W-:-:S05]  /*1b90*/  @!P0 IMAD.MOV R7, RZ, RZ, R5 ;  /* 0x000000ffff078224 */ /* 0x000fca00078e0205 */
[----:B------:R-:W-:-:S07]  /*1ba0*/  MOV R5, R7 ;  /* 0x0000000700057202 */ /* 0x000fce0000000f00 */
.L_x_21:
[----:B------:R-:W-:Y:S05]  /*1bb0*/  BSYNC.RECONVERGENT B1 ;  /* 0x0000000000017941 */ /* 0x000fea0003800200 */
.L_x_20:
[----:B------:R-:W-:Y:S05]  /*1bc0*/  @!P3 BRA `(.L_x_15) ;  /* 0x00000000005cb947 */ /* 0x000fea0003800000 */
[C---:B------:R-:W-:Y:S01]  /*1bd0*/  VIADD R10, R6.reuse, 0x1 ;  /* 0x00000001060a7836 */ /* 0x040fe20000000000 */
[----:B--2---:R-:W-:-:S04]  /*1be0*/  IADD3 R14, PT, PT, R6, 0x2, RZ ;  /* 0x00000002060e7810 */ /* 0x004fc80007ffe0ff */
[C---:B------:R-:W-:Y:S02]  /*1bf0*/  ISETP.NE.AND P3, PT, R3.reuse, R10, PT ;  /* 0x0000000a0300720c */ /* 0x040fe40003f65270 */
[----:B------:R-:W-:-:S04]  /*1c00*/  ISETP.NE.AND P0, PT, R3, R14, PT ;  /* 0x0000000e0300720c */ /* 0x000fc80003f05270 */
[----:B------:R-:W-:-:S07]  /*1c10*/  ISETP.EQ.OR P0, PT, R2, 0x2, !P0 ;  /* 0x000000020200780c */ /* 0x000fce0004702670 */
[----:B------:R-:W2:Y:S08]  /*1c20*/  @P3 LDC R11, c[0x0][0x398] ;  /* 0x0000e600ff0b3b82 */ /* 0x000eb00000000800 */
[----:B------:R-:W3:Y:S08]  /*1c30*/  @P3 LDC.64 R8, c[0x0][0x3a0] ;  /* 0x0000e800ff083b82 */ /* 0x000ef00000000a00 */
[----:B------:R-:W4:Y:S08]  /*1c40*/  @!P0 LDC R15, c[0x0][0x398] ;  /* 0x0000e600ff0f8b82 */ /* 0x000f300000000800 */
[----:B------:R-:W5:Y:S01]  /*1c50*/  @!P0 LDC.64 R6, c[0x0][0x3a0] ;  /* 0x0000e800ff068b82 */ /* 0x000f620000000a00 */
[----:B--2---:R-:W-:-:S04]  /*1c60*/  @P3 IMAD R11, R3, R11, R10 ;  /* 0x0000000b030b3224 */ /* 0x004fc800078e020a */
[----:B---3--:R-:W-:-:S06]  /*1c70*/  @P3 IMAD.WIDE.U32 R8, R11, 0x4, R8 ;  /* 0x000000040b083825 */ /* 0x008fcc00078e0008 */
[----:B------:R-:W2:Y:S01]  /*1c80*/  @P3 LDG.E R8, desc[UR4][R8.64] ;  /* 0x0000000408083981 */ /* 0x000ea2000c1e1900 */
[----:B----4-:R-:W-:-:S04]  /*1c90*/  @!P0 IMAD R11, R3, R15, R14 ;  /* 0x0000000f030b8224 */ /* 0x010fc800078e020e */
[----:B-----5:R-:W-:-:S06]  /*1ca0*/  @!P0 IMAD.WIDE.U32 R6, R11, 0x4, R6 ;  /* 0x000000040b068825 */ /* 0x020fcc00078e0006 */
[----:B------:R-:W3:Y:S01]  /*1cb0*/  @!P0 LDG.E R6, desc[UR4][R6.64] ;  /* 0x0000000406068981 */ /* 0x000ee2000c1e1900 */
[----:B------:R-:W-:Y:S01]  /*1cc0*/  @P3 VIADD R10, R5, 0x1 ;  /* 0x00000001050a3836 */ /* 0x000fe20000000000 */
[----:B--2---:R-:W-:-:S13]  /*1cd0*/  ISETP.NE.OR P4, PT, R8, RZ, !P3 ;  /* 0x000000ff0800720c */ /* 0x004fda0005f85670 */
[----:B------:R-:W-:Y:S02]  /*1ce0*/  @!P4 IADD3 R10, PT, PT, R5, RZ, RZ ;  /* 0x000000ff050ac210 */ /* 0x000fe40007ffe0ff */
[----:B---3--:R-:W-:-:S03]  /*1cf0*/  ISETP.NE.OR P5, PT, R6, RZ, P0 ;  /* 0x000000ff0600720c */ /* 0x008fc600007a5670 */
[----:B------:R-:W-:-:S05]  /*1d00*/  @P3 IMAD.MOV.U32 R5, RZ, RZ, R10 ;  /* 0x000000ffff053224 */ /* 0x000fca00078e000a */
[----:B------:R-:W-:-:S05]  /*1d10*/  @!P0 IADD3 R10, PT, PT, R5, 0x1, RZ ;  /* 0x00000001050a8810 */ /* 0x000fca0007ffe0ff */
[----:B------:R-:W-:-:S05]  /*1d20*/  @!P5 IMAD.MOV R10, RZ, RZ, R5 ;  /* 0x000000ffff0ad224 */ /* 0x000fca00078e0205 */
[----:B------:R-:W-:-:S07]  /*1d30*/  @!P0 MOV R5, R10 ;  /* 0x0000000a00058202 */ /* 0x000fce0000000f00 */
.L_x_15:
[----:B----4-:R-:W-:Y:S05]  /*1d40*/  BSYNC.RECONVERGENT B0 ;  /* 0x0000000000007941 */ /* 0x010fea0003800200 */
.L_x_14:
[----:B------:R-:W3:Y:S01]  /*1d50*/  LDCU UR6, c[0x0][0x3b0] ;  /* 0x00007600ff0677ac */ /* 0x000ee20008000800 */
[----:B------:R-:W-:Y:S01]  /*1d60*/  BSSY.RECONVERGENT B0, `(.L_x_22) ;  /* 0x0000008000007945 */ /* 0x000fe20003800200 */
[----:B---3--:R-:W-:-:S13]  /*1d70*/  ISETP.GE.U32.AND P0, PT, R5, UR6, PT ;  /* 0x0000000605007c0c */ /* 0x008fda000bf06070 */
[----:B------:R-:W-:Y:S05]  /*1d80*/  @!P0 BRA `(.L_x_23) ;  /* 0x0000000000148947 */ /* 0x000fea0003800000 */
[----:B------:R-:W3:Y:S02]  /*1d90*/  LDC.64 R6, c[0x0][0x390] ;  /* 0x0000e400ff067b82 */ /* 0x000ee40000000a00 */
[----:B---3--:R-:W-:-:S05]  /*1da0*/  IMAD.WIDE.U32 R6, R3, 0x4, R6 ;  /* 0x0000000403067825 */ /* 0x008fca00078e0006 */
[----:B------:R-:W3:Y:S02]  /*1db0*/  LDG.E R5, desc[UR4][R6.64] ;  /* 0x0000000406057981 */ /* 0x000ee4000c1e1900 */
[----:B---3--:R-:W-:-:S05]  /*1dc0*/  VIADD R5, R5, 0x1 ;  /* 0x0000000105057836 */ /* 0x008fca0000000000 */
[----:B------:R3:W-:Y:S02]  /*1dd0*/  STG.E desc[UR4][R6.64], R5 ;  /* 0x0000000506007986 */ /* 0x0007e4000c101904 */
.L_x_23:
[----:B------:R-:W-:Y:S05]  /*1de0*/  BSYNC.RECONVERGENT B0 ;  /* 0x0000000000007941 */ /* 0x000fea0003800200 */
.L_x_22:
[----:B------:R-:W4:Y:S01]  /*1df0*/  LDCU UR6, c[0x0][0x398] ;  /* 0x00007300ff0677ac */ /* 0x000f220008000800 */
[----:B------:R-:W-:-:S04]  /*1e00*/  IADD3 R3, PT, PT, R4, R3, RZ ;  /* 0x0000000304037210 */ /* 0x000fc80007ffe0ff */
[----:B----4-:R-:W-:-:S13]  /*1e10*/  ISETP.GE.U32.AND P0, PT, R3, UR6, PT ;  /* 0x0000000603007c0c */ /* 0x010fda000bf06070 */
[----:B------:R-:W-:Y:S05]  /*1e20*/  @!P0 BRA `(.L_x_24) ;  /* 0xffffffe8002c8947 */ /* 0x000fea000383ffff */
[----:B------:R-:W-:Y:S05]  /*1e30*/  EXIT ;  /* 0x000000000000794d */ /* 0x000fea0003800000 */
.L_x_25:
[----:B------:R-:W-:-:S00]  /*1e40*/  BRA `(.L_x_25) ;  /* 0xfffffffc00fc7947 */ /* 0x000fc0000383ffff */
[----:B------:R-:W-:-:S00]  /*1e50*/  NOP ;  /* 0x0000000000007918 */ /* 0x000fc00000000000 */
        /* <DEDUP_REMOVED lines=10> */
.L_x_26:


//--------------------- .nv.shared.reserved.0     --------------------------
	.section	.nv.shared.reserved.0,"aw",@nobits
	.weak		__nv_reservedSMEM_offset_0_alias
	.size		__nv_reservedSMEM_offset_0_alias, 0, 64
	.other		__nv_reservedSMEM_offset_0_alias,@"STO_CUDA_RESERVED_SHARED STV_DEFAULT"
__nv_reservedSMEM_offset_0_alias:
	.zero		0
	.zero		64


//--------------------- .nv.constant0.cudaGetNeighbors --------------------------
	.section	.nv.constant0.cudaGetNeighbors,"a",@progbits
	.sectionflags	@""
	.align	4
.nv.constant0.cudaGetNeighbors:
	.zero		948


//--------------------- SYMBOLS --------------------------

	.type		.nv.reservedSmem.offset0,@object
	.size		.nv.reservedSmem.offset0,0x4
